	.target	sm_90a

	.elftype	@"ET_EXEC"


//--------------------- .note.nv.tkinfo           --------------------------
	.section	.note.nv.tkinfo,"",@"SHT_NOTE"
	.sectionflags	@"SHF_NOTE_NV_TKINFO"
	.tkinfo
        /*0018*/ 	.word	0x00000002
        /*0030*/ 	.string	""
        /*0030*/ 	.string	"ptxas"
        /*0030*/ 	.string	"Cuda compilation tools, release 13.0, V13.0.88"
        /*0030*/ 	.string	"Build cuda_13.0.r13.0/compiler.36424714_0"
        /*0030*/ 	.string	"-arch sm_90a -m 64 "



//--------------------- .note.nv.cuinfo           --------------------------
	.section	.note.nv.cuinfo,"",@"SHT_NOTE"
	.sectionflags	@"SHF_NOTE_NV_CUINFO"
        /*0018*/ 	.short	0x0002
        /*001a*/ 	.short	0x005a
        /*001c*/ 	.short	0x0082
	.zero		2


//--------------------- .nv.info                  --------------------------
	.section	.nv.info,"",@"SHT_CUDA_INFO"
	.align	4


	//----- nvinfo : EIATTR_REGCOUNT
	.align		4
        /*0000*/ 	.byte	0x04, 0x2f
        /*0002*/ 	.short	(.L_15 - .L_14)
	.align		4
.L_14:
        /*0004*/ 	.word	index@(_ZN7cutlass13device_kernelINS_4gemm6kernel13GemmUniversalIN4cute5tupleIJiiiiEEENS1_10collective13CollectiveMmaINS1_34MainloopSm90TmaGmmaWarpSpecializedILi3ENS5_IJNS4_1CILi1EEESB_SB_EEENS1_35KernelTmaWarpSpecializedCooperativeEEENS5_IJNSA_ILi128EEENSA_ILi64EEENSA_ILi32EEEEEENS_10tfloat32_tENS5_IJlSB_lEEESJ_SK_NS4_8TiledMMAINS4_8MMA_AtomIJNS4_4SM904GMMA29MMA_64x64x8_F32TF32TF32_SS_TNILNSO_7ScaleInE1ELSQ_1EEEEEENS4_6LayoutINS5_IJNSA_ILi2EEESB_SB_EEENS5_IJSB_NSA_ILi0EEESW_EEEEENS5_IJNS4_10UnderscoreESZ_SZ_EEEEENS4_13SM90_TMA_LOADENS4_14ComposedLayoutINS4_7SwizzleILi3ELi4ELi3EEENS4_18smem_ptr_flag_bitsILi32EEENST_INS5_IJNSA_ILi8EEESH_EEENS5_IJSH_SB_EEEEEEEvNS4_8identityES12_S1C_vS1D_EENS_8epilogue10collective6detail29Sm90TmaWarpSpecializedAdapterINS1G_15DefaultEpilogueISJ_SK_SK_NS1F_6thread17LinearCombinationISJ_Li1EffLNS1K_9ScaleType4KindE0ELNS_15FloatRoundStyleE2ESJ_EENS1_15EpilogueDefaultEEEEEvvEEEEvNT_6ParamsE)
        /*0008*/ 	.word	0x000000a8


	//----- nvinfo : EIATTR_FRAME_SIZE
	.align		4
.L_15:
        /*000c*/ 	.byte	0x04, 0x11
        /*000e*/ 	.short	(.L_17 - .L_16)
	.align		4
.L_16:
        /*0010*/ 	.word	index@(_ZN7cutlass13device_kernelINS_4gemm6kernel13GemmUniversalIN4cute5tupleIJiiiiEEENS1_10collective13CollectiveMmaINS1_34MainloopSm90TmaGmmaWarpSpecializedILi3ENS5_IJNS4_1CILi1EEESB_SB_EEENS1_35KernelTmaWarpSpecializedCooperativeEEENS5_IJNSA_ILi128EEENSA_ILi64EEENSA_ILi32EEEEEENS_10tfloat32_tENS5_IJlSB_lEEESJ_SK_NS4_8TiledMMAINS4_8MMA_AtomIJNS4_4SM904GMMA29MMA_64x64x8_F32TF32TF32_SS_TNILNSO_7ScaleInE1ELSQ_1EEEEEENS4_6LayoutINS5_IJNSA_ILi2EEESB_SB_EEENS5_IJSB_NSA_ILi0EEESW_EEEEENS5_IJNS4_10UnderscoreESZ_SZ_EEEEENS4_13SM90_TMA_LOADENS4_14ComposedLayoutINS4_7SwizzleILi3ELi4ELi3EEENS4_18smem_ptr_flag_bitsILi32EEENST_INS5_IJNSA_ILi8EEESH_EEENS5_IJSH_SB_EEEEEEEvNS4_8identityES12_S1C_vS1D_EENS_8epilogue10collective6detail29Sm90TmaWarpSpecializedAdapterINS1G_15DefaultEpilogueISJ_SK_SK_NS1F_6thread17LinearCombinationISJ_Li1EffLNS1K_9ScaleType4KindE0ELNS_15FloatRoundStyleE2ESJ_EENS1_15EpilogueDefaultEEEEEvvEEEEvNT_6ParamsE)
        /*0014*/ 	.word	0x00000000


	//----- nvinfo : EIATTR_MIN_STACK_SIZE
	.align		4
.L_17:
        /*0018*/ 	.byte	0x04, 0x12
        /*001a*/ 	.short	(.L_19 - .L_18)
	.align		4
.L_18:
        /*001c*/ 	.word	index@(_ZN7cutlass13device_kernelINS_4gemm6kernel13GemmUniversalIN4cute5tupleIJiiiiEEENS1_10collective13CollectiveMmaINS1_34MainloopSm90TmaGmmaWarpSpecializedILi3ENS5_IJNS4_1CILi1EEESB_SB_EEENS1_35KernelTmaWarpSpecializedCooperativeEEENS5_IJNSA_ILi128EEENSA_ILi64EEENSA_ILi32EEEEEENS_10tfloat32_tENS5_IJlSB_lEEESJ_SK_NS4_8TiledMMAINS4_8MMA_AtomIJNS4_4SM904GMMA29MMA_64x64x8_F32TF32TF32_SS_TNILNSO_7ScaleInE1ELSQ_1EEEEEENS4_6LayoutINS5_IJNSA_ILi2EEESB_SB_EEENS5_IJSB_NSA_ILi0EEESW_EEEEENS5_IJNS4_10UnderscoreESZ_SZ_EEEEENS4_13SM90_TMA_LOADENS4_14ComposedLayoutINS4_7SwizzleILi3ELi4ELi3EEENS4_18smem_ptr_flag_bitsILi32EEENST_INS5_IJNSA_ILi8EEESH_EEENS5_IJSH_SB_EEEEEEEvNS4_8identityES12_S1C_vS1D_EENS_8epilogue10collective6detail29Sm90TmaWarpSpecializedAdapterINS1G_15DefaultEpilogueISJ_SK_SK_NS1F_6thread17LinearCombinationISJ_Li1EffLNS1K_9ScaleType4KindE0ELNS_15FloatRoundStyleE2ESJ_EENS1_15EpilogueDefaultEEEEEvvEEEEvNT_6ParamsE)
        /*0020*/ 	.word	0x00000000
.L_19:


//--------------------- .nv.compat                --------------------------
	.section	.nv.compat,"",@"SHT_CUDA_COMPAT_INFO"
	.align	4
        /*0000*/ 	.byte	0x02, 0x09, 0x01, 0x00, 0x02, 0x02, 0x04, 0x00, 0x02, 0x05, 0x05, 0x00, 0x03, 0x07, 0x01, 0x01
        /*0010*/ 	.byte	0x02, 0x03, 0x01, 0x00, 0x02, 0x06, 0x01, 0x00, 0x04, 0x0b, 0x08, 0x00, 0x00, 0x00, 0x00, 0x00
        /*0020*/ 	.byte	0x00, 0x00, 0x00, 0x00


//--------------------- .nv.info._ZN7cutlass13device_kernelINS_4gemm6kernel13GemmUniversalIN4cute5tupleIJiiiiEEENS1_10collective13CollectiveMmaINS1_34MainloopSm90TmaGmmaWarpSpecializedILi3ENS5_IJNS4_1CILi1EEESB_SB_EEENS1_35KernelTmaWarpSpecializedCooperativeEEENS5_IJNSA_ILi128EEENSA_ILi64EEENSA_ILi32EEEEEENS_10tfloat32_tENS5_IJlSB_lEEESJ_SK_NS4_8TiledMMAINS4_8MMA_AtomIJNS4_4SM904GMMA29MMA_64x64x8_F32TF32TF32_SS_TNILNSO_7ScaleInE1ELSQ_1EEEEEENS4_6LayoutINS5_IJNSA_ILi2EEESB_SB_EEENS5_IJSB_NSA_ILi0EEESW_EEEEENS5_IJNS4_10UnderscoreESZ_SZ_EEEEENS4_13SM90_TMA_LOADENS4_14ComposedLayoutINS4_7SwizzleILi3ELi4ELi3EEENS4_18smem_ptr_flag_bitsILi32EEENST_INS5_IJNSA_ILi8EEESH_EEENS5_IJSH_SB_EEEEEEEvNS4_8identityES12_S1C_vS1D_EENS_8epilogue10collective6detail29Sm90TmaWarpSpecializedAdapterINS1G_15DefaultEpilogueISJ_SK_SK_NS1F_6thread17LinearCombinationISJ_Li1EffLNS1K_9ScaleType4KindE0ELNS_15FloatRoundStyleE2ESJ_EENS1_15EpilogueDefaultEEEEEvvEEEEvNT_6ParamsE --------------------------
	.section	.nv.info._ZN7cutlass13device_kernelINS_4gemm6kernel13GemmUniversalIN4cute5tupleIJiiiiEEENS1_10collective13CollectiveMmaINS1_34MainloopSm90TmaGmmaWarpSpecializedILi3ENS5_IJNS4_1CILi1EEESB_SB_EEENS1_35KernelTmaWarpSpecializedCooperativeEEENS5_IJNSA_ILi128EEENSA_ILi64EEENSA_ILi32EEEEEENS_10tfloat32_tENS5_IJlSB_lEEESJ_SK_NS4_8TiledMMAINS4_8MMA_AtomIJNS4_4SM904GMMA29MMA_64x64x8_F32TF32TF32_SS_TNILNSO_7ScaleInE1ELSQ_1EEEEEENS4_6LayoutINS5_IJNSA_ILi2EEESB_SB_EEENS5_IJSB_NSA_ILi0EEESW_EEEEENS5_IJNS4_10UnderscoreESZ_SZ_EEEEENS4_13SM90_TMA_LOADENS4_14ComposedLayoutINS4_7SwizzleILi3ELi4ELi3EEENS4_18smem_ptr_flag_bitsILi32EEENST_INS5_IJNSA_ILi8EEESH_EEENS5_IJSH_SB_EEEEEEEvNS4_8identityES12_S1C_vS1D_EENS_8epilogue10collective6detail29Sm90TmaWarpSpecializedAdapterINS1G_15DefaultEpilogueISJ_SK_SK_NS1F_6thread17LinearCombinationISJ_Li1EffLNS1K_9ScaleType4KindE0ELNS_15FloatRoundStyleE2ESJ_EENS1_15EpilogueDefaultEEEEEvvEEEEvNT_6ParamsE,"",@"SHT_CUDA_INFO"
	.sectionflags	@""
	.align	4


	//----- nvinfo : EIATTR_CUDA_API_VERSION
	.align		4
        /*0000*/ 	.byte	0x04, 0x37
        /*0002*/ 	.short	(.L_21 - .L_20)
.L_20:
        /*0004*/ 	.word	0x00000082


	//----- nvinfo : EIATTR_KPARAM_INFO
	.align		4
.L_21:
        /*0008*/ 	.byte	0x04, 0x17
        /*000a*/ 	.short	(.L_23 - .L_22)
.L_22:
        /*000c*/ 	.word	0x00000000
        /*0010*/ 	.short	0x0000
        /*0012*/ 	.short	0x0070
        /*0014*/ 	.byte	0x00, 0xf0, 0x01, 0x10


	//----- nvinfo : EIATTR_SPARSE_MMA_MASK
	.align		4
.L_23:
        /*0018*/ 	.byte	0x03, 0x50
        /*001a*/ 	.short	0x0000


	//----- nvinfo : EIATTR_MAXREG_COUNT
	.align		4
        /*001c*/ 	.byte	0x03, 0x1b
        /*001e*/ 	.short	0x00a8


	//----- nvinfo : EIATTR_NUM_BARRIERS
	.align		4
        /*0020*/ 	.byte	0x02, 0x4c
        /*0022*/ 	.byte	0x01
	.zero		1


	//----- nvinfo : EIATTR_EXTERNS
	.align		4
        /*0024*/ 	.byte	0x04, 0x0f
        /*0026*/ 	.short	(.L_25 - .L_24)


	//   ....[0]....
	.align		4
.L_24:
        /*0028*/ 	.word	index@(__assertfail)


	//----- nvinfo : EIATTR_MERCURY_ISA_VERSION
	.align		4
.L_25:
        /*002c*/ 	.byte	0x03, 0x5f
        /*002e*/ 	.short	0x0101


	//----- nvinfo : EIATTR_INT_WARP_WIDE_INSTR_OFFSETS
	.align		4
        /*0030*/ 	.byte	0x04, 0x31
        /*0032*/ 	.short	(.L_27 - .L_26)


	//   ....[0]....
.L_26:
        /*0034*/ 	.word	0x00000390


	//   ....[1]....
        /*0038*/ 	.word	0x000003c0


	//   ....[2]....
        /*003c*/ 	.word	0x000004a0


	//----- nvinfo : EIATTR_COOP_GROUP_MASK_REGIDS
	.align		4
.L_27:
        /*0040*/ 	.byte	0x04, 0x29
        /*0042*/ 	.short	(.L_29 - .L_28)


	//   ....[0]....
.L_28:
        /*0044*/ 	.word	0xffffffff


	//   ....[1]....
        /*0048*/ 	.word	0xffffffff


	//   ....[2]....
        /*004c*/ 	.word	0xffffffff


	//   ....[3]....
        /*0050*/ 	.word	0xffffffff


	//   ....[4]....
        /*0054*/ 	.word	0xffffffff


	//----- nvinfo : EIATTR_COOP_GROUP_INSTR_OFFSETS
	.align		4
.L_29:
        /*0058*/ 	.byte	0x04, 0x28
        /*005a*/ 	.short	(.L_31 - .L_30)


	//   ....[0]....
.L_30:
        /*005c*/ 	.word	0x00000060


	//   ....[1]....
        /*0060*/ 	.word	0x00000070


	//   ....[2]....
        /*0064*/ 	.word	0x00000130


	//   ....[3]....
        /*0068*/ 	.word	0x000002a0


	//   ....[4]....
        /*006c*/ 	.word	0x00000f50


	//----- nvinfo : EIATTR_REG_RECONFIG
	.align		4
.L_31:
        /*0070*/ 	.byte	0x01, 0x54
	.zero		2


	//----- nvinfo : EIATTR_SYSCALL_OFFSETS
	.align		4
        /*0074*/ 	.byte	0x04, 0x46
        /*0076*/ 	.short	(.L_33 - .L_32)


	//   ....[0]....
.L_32:
        /*0078*/ 	.word	0x00001110


	//----- nvinfo : EIATTR_MBARRIER_INSTR_OFFSETS
	.align		4
.L_33:
        /*007c*/ 	.byte	0x04, 0x39
        /*007e*/ 	.short	(.L_35 - .L_34)


	//   ....[0]....
.L_34:
        /*0080*/ 	.word	0x00000230
        /*0084*/ 	.word	0x000000ff
        /*0088*/ 	.word	0x00000000
        /*008c*/ 	.short	0x0100
        /*008e*/ 	.byte	0x08
	.zero		1


	//   ....[1]....
        /*0090*/ 	.word	0x00000240
        /*0094*/ 	.word	0x000000ff
        /*0098*/ 	.word	0x00000018
        /*009c*/ 	.short	0x0100
        /*009e*/ 	.byte	0x08
	.zero		1


	//   ....[2]....
        /*00a0*/ 	.word	0x00000250
        /*00a4*/ 	.word	0x000000ff
        /*00a8*/ 	.word	0x00000008
        /*00ac*/ 	.short	0x0100
        /*00ae*/ 	.byte	0x08
	.zero		1


	//   ....[3]....
        /*00b0*/ 	.word	0x00000260
        /*00b4*/ 	.word	0x000000ff
        /*00b8*/ 	.word	0x00000020
        /*00bc*/ 	.short	0x0100
        /*00be*/ 	.byte	0x08
	.zero		1


	//   ....[4]....
        /*00c0*/ 	.word	0x00000270
        /*00c4*/ 	.word	0x000000ff
        /*00c8*/ 	.word	0x00000010
        /*00cc*/ 	.short	0x0100
        /*00ce*/ 	.byte	0x08
	.zero		1


	//   ....[5]....
        /*00d0*/ 	.word	0x00000280
        /*00d4*/ 	.word	0x000000ff
        /*00d8*/ 	.word	0x00000028
        /*00dc*/ 	.short	0x0100
        /*00de*/ 	.byte	0x08
	.zero		1


	//   ....[6]....
        /*00e0*/ 	.word	0x00000510
        /*00e4*/ 	.word	0x000000ff
        /*00e8*/ 	.word	0x00000040
        /*00ec*/ 	.short	0x0100
        /*00ee*/ 	.byte	0x06
	.zero		1


	//   ....[7]....
        /*00f0*/ 	.word	0x00000570
        /*00f4*/ 	.word	0x000000ff
        /*00f8*/ 	.word	0x00000048
        /*00fc*/ 	.short	0x0100
        /*00fe*/ 	.byte	0x06
	.zero		1


	//   ....[8]....
        /*0100*/ 	.word	0x00001190
        /*0104*/ 	.word	0x00000003
        /*0108*/ 	.word	0x00000000
        /*010c*/ 	.short	0x010a
        /*010e*/ 	.byte	0x3f
	.zero		1


	//   ....[9]....
        /*0110*/ 	.word	0x000011d0
        /*0114*/ 	.word	0x00000003
        /*0118*/ 	.word	0x00000000
        /*011c*/ 	.short	0x010a
        /*011e*/ 	.byte	0x3f
	.zero		1


	//   ....[10]....
        /*0120*/ 	.word	0x00001570
        /*0124*/ 	.word	0x000000ff
        /*0128*/ 	.word	0x00000000
        /*012c*/ 	.short	0x010a
        /*012e*/ 	.byte	0x08
	.zero		1


	//   ....[11]....
        /*0130*/ 	.word	0x000015b0
        /*0134*/ 	.word	0x000000ff
        /*0138*/ 	.word	0x00000000
        /*013c*/ 	.short	0x010a
        /*013e*/ 	.byte	0x08
	.zero		1


	//   ....[12]....
        /*0140*/ 	.word	0x00001810
        /*0144*/ 	.word	0x000000ff
        /*0148*/ 	.word	0x00000000
        /*014c*/ 	.short	0x0101
        /*014e*/ 	.byte	0x08
	.zero		1


	//   ....[13]....
        /*0150*/ 	.word	0x00001a10
        /*0154*/ 	.word	0x000000ff
        /*0158*/ 	.word	0x00000000
        /*015c*/ 	.short	0x0101
        /*015e*/ 	.byte	0x06
	.zero		1


	//   ....[14]....
        /*0160*/ 	.word	0x00004f70
        /*0164*/ 	.word	0x0000000e
        /*0168*/ 	.word	0x00000018
        /*016c*/ 	.short	0x010a
        /*016e*/ 	.byte	0x3f
	.zero		1


	//   ....[15]....
        /*0170*/ 	.word	0x000052f0
        /*0174*/ 	.word	0x00000006
        /*0178*/ 	.word	0x00000048
        /*017c*/ 	.short	0x0101
        /*017e*/ 	.byte	0x3f
	.zero		1


	//   ....[16]....
        /*0180*/ 	.word	0x00005a20
        /*0184*/ 	.word	0x00000007
        /*0188*/ 	.word	0x00000000
        /*018c*/ 	.short	0x010a
        /*018e*/ 	.byte	0x3f
	.zero		1


	//   ....[17]....
        /*0190*/ 	.word	0x00005aa0
        /*0194*/ 	.word	0x00000009
        /*0198*/ 	.word	0x00000000
        /*019c*/ 	.short	0x010a
        /*019e*/ 	.byte	0x3f
	.zero		1


	//   ....[18]....
        /*01a0*/ 	.word	0x00005b30
        /*01a4*/ 	.word	0x00000003
        /*01a8*/ 	.word	0x00000000
        /*01ac*/ 	.short	0x010a
        /*01ae*/ 	.byte	0x3f
	.zero		1


	//   ....[19]....
        /*01b0*/ 	.word	0x00005b90
        /*01b4*/ 	.word	0x00000003
        /*01b8*/ 	.word	0x00000000
        /*01bc*/ 	.short	0x010a
        /*01be*/ 	.byte	0x3f
	.zero		1


	//   ....[20]....
        /*01c0*/ 	.word	0x00005bf0
        /*01c4*/ 	.word	0x00000004
        /*01c8*/ 	.word	0x00000000
        /*01cc*/ 	.short	0x010a
        /*01ce*/ 	.byte	0x3f
	.zero		1


	//   ....[21]....
        /*01d0*/ 	.word	0x00005cc0
        /*01d4*/ 	.word	0x0000000e
        /*01d8*/ 	.word	0x00000018
        /*01dc*/ 	.short	0x010a
        /*01de*/ 	.byte	0x3f
	.zero		1


	//   ....[22]....
        /*01e0*/ 	.word	0x00005d90
        /*01e4*/ 	.word	0x00000007
        /*01e8*/ 	.word	0x00000000
        /*01ec*/ 	.short	0x010a
        /*01ee*/ 	.byte	0x3f
	.zero		1


	//   ....[23]....
        /*01f0*/ 	.word	0x00005de0
        /*01f4*/ 	.word	0x00000009
        /*01f8*/ 	.word	0x00000000
        /*01fc*/ 	.short	0x010a
        /*01fe*/ 	.byte	0x3f
	.zero		1


	//----- nvinfo : EIATTR_NUM_MBARRIERS
	.align		4
.L_35:
        /*0200*/ 	.byte	0x03, 0x38
        /*0202*/ 	.short	0x0008


	//----- nvinfo : EIATTR_EXIT_INSTR_OFFSETS
	.align		4
        /*0204*/ 	.byte	0x04, 0x1c
        /*0206*/ 	.short	(.L_37 - .L_36)


	//   ....[0]....
.L_36:
        /*0208*/ 	.word	0x000005c0


	//   ....[1]....
        /*020c*/ 	.word	0x00000e80


	//   ....[2]....
        /*0210*/ 	.word	0x000045e0


	//   ....[3]....
        /*0214*/ 	.word	0x00004c10


	//   ....[4]....
        /*0218*/ 	.word	0x00005b80


	//----- nvinfo : EIATTR_MAX_THREADS
	.align		4
.L_37:
        /*021c*/ 	.byte	0x04, 0x05
        /*021e*/ 	.short	(.L_39 - .L_38)
.L_38:
        /*0220*/ 	.word	0x00000180
        /*0224*/ 	.word	0x00000001
        /*0228*/ 	.word	0x00000001


	//----- nvinfo : EIATTR_CRS_STACK_SIZE
	.align		4
.L_39:
        /*022c*/ 	.byte	0x04, 0x1e
        /*022e*/ 	.short	(.L_41 - .L_40)
.L_40:
        /*0230*/ 	.word	0x00000000


	//----- nvinfo : EIATTR_CBANK_PARAM_SIZE
	.align		4
.L_41:
        /*0234*/ 	.byte	0x03, 0x19
        /*0236*/ 	.short	0x0470


	//----- nvinfo : EIATTR_PARAM_CBANK
	.align		4
        /*0238*/ 	.byte	0x04, 0x0a
        /*023a*/ 	.short	(.L_43 - .L_42)
	.align		4
.L_42:
        /*023c*/ 	.word	index@(.nv.constant0._ZN7cutlass13device_kernelINS_4gemm6kernel13GemmUniversalIN4cute5tupleIJiiiiEEENS1_10collective13CollectiveMmaINS1_34MainloopSm90TmaGmmaWarpSpecializedILi3ENS5_IJNS4_1CILi1EEESB_SB_EEENS1_35KernelTmaWarpSpecializedCooperativeEEENS5_IJNSA_ILi128EEENSA_ILi64EEENSA_ILi32EEEEEENS_10tfloat32_tENS5_IJlSB_lEEESJ_SK_NS4_8TiledMMAINS4_8MMA_AtomIJNS4_4SM904GMMA29MMA_64x64x8_F32TF32TF32_SS_TNILNSO_7ScaleInE1ELSQ_1EEEEEENS4_6LayoutINS5_IJNSA_ILi2EEESB_SB_EEENS5_IJSB_NSA_ILi0EEESW_EEEEENS5_IJNS4_10UnderscoreESZ_SZ_EEEEENS4_13SM90_TMA_LOADENS4_14ComposedLayoutINS4_7SwizzleILi3ELi4ELi3EEENS4_18smem_ptr_flag_bitsILi32EEENST_INS5_IJNSA_ILi8EEESH_EEENS5_IJSH_SB_EEEEEEEvNS4_8identityES12_S1C_vS1D_EENS_8epilogue10collective6detail29Sm90TmaWarpSpecializedAdapterINS1G_15DefaultEpilogueISJ_SK_SK_NS1F_6thread17LinearCombinationISJ_Li1EffLNS1K_9ScaleType4KindE0ELNS_15FloatRoundStyleE2ESJ_EENS1_15EpilogueDefaultEEEEEvvEEEEvNT_6ParamsE)
        /*0240*/ 	.short	0x0210
        /*0242*/ 	.short	0x0470


	//----- nvinfo : EIATTR_SW_WAR
	.align		4
.L_43:
        /*0244*/ 	.byte	0x04, 0x36
        /*0246*/ 	.short	(.L_45 - .L_44)
.L_44:
        /*0248*/ 	.word	0x00000008
.L_45:


//--------------------- .nv.callgraph             --------------------------
	.section	.nv.callgraph,"",@"SHT_CUDA_CALLGRAPH"
	.align	4
	.sectionentsize	8
	.align		4
        /*0000*/ 	.word	0x00000000
	.align		4
        /*0004*/ 	.word	0xffffffff
	.align		4
        /*0008*/ 	.word	index@(_ZN7cutlass13device_kernelINS_4gemm6kernel13GemmUniversalIN4cute5tupleIJiiiiEEENS1_10collective13CollectiveMmaINS1_34MainloopSm90TmaGmmaWarpSpecializedILi3ENS5_IJNS4_1CILi1EEESB_SB_EEENS1_35KernelTmaWarpSpecializedCooperativeEEENS5_IJNSA_ILi128EEENSA_ILi64EEENSA_ILi32EEEEEENS_10tfloat32_tENS5_IJlSB_lEEESJ_SK_NS4_8TiledMMAINS4_8MMA_AtomIJNS4_4SM904GMMA29MMA_64x64x8_F32TF32TF32_SS_TNILNSO_7ScaleInE1ELSQ_1EEEEEENS4_6LayoutINS5_IJNSA_ILi2EEESB_SB_EEENS5_IJSB_NSA_ILi0EEESW_EEEEENS5_IJNS4_10UnderscoreESZ_SZ_EEEEENS4_13SM90_TMA_LOADENS4_14ComposedLayoutINS4_7SwizzleILi3ELi4ELi3EEENS4_18smem_ptr_flag_bitsILi32EEENST_INS5_IJNSA_ILi8EEESH_EEENS5_IJSH_SB_EEEEEEEvNS4_8identityES12_S1C_vS1D_EENS_8epilogue10collective6detail29Sm90TmaWarpSpecializedAdapterINS1G_15DefaultEpilogueISJ_SK_SK_NS1F_6thread17LinearCombinationISJ_Li1EffLNS1K_9ScaleType4KindE0ELNS_15FloatRoundStyleE2ESJ_EENS1_15EpilogueDefaultEEEEEvvEEEEvNT_6ParamsE)
	.align		4
        /*000c*/ 	.word	index@(__assertfail)
	.align		4
        /*0010*/ 	.word	0x00000000
	.align		4
        /*0014*/ 	.word	0xfffffffe
	.align		4
        /*0018*/ 	.word	0x00000000
	.align		4
        /*001c*/ 	.word	0xfffffffd
	.align		4
        /*0020*/ 	.word	0x00000000
	.align		4
        /*0024*/ 	.word	0xfffffffc


//--------------------- .nv.constant4             --------------------------
	.section	.nv.constant4,"a",@progbits
	.align	8
	.align		8
.nv.constant4:
        /*0000*/ 	.dword	__assertfail
	.align		8
        /*0008*/ 	.dword	__unnamed_1
	.align		8
        /*0010*/ 	.dword	_ZN40_INTERNAL_75f08d87_4_k_cu_edc9bdfe_281004cuda3std3__45__cpo5beginE
	.align		8
        /*0018*/ 	.dword	_ZN40_INTERNAL_75f08d87_4_k_cu_edc9bdfe_281004cuda3std3__45__cpo3endE
	.align		8
        /*0020*/ 	.dword	_ZN40_INTERNAL_75f08d87_4_k_cu_edc9bdfe_281004cuda3std3__45__cpo6cbeginE
	.align		8
        /*0028*/ 	.dword	_ZN40_INTERNAL_75f08d87_4_k_cu_edc9bdfe_281004cuda3std3__45__cpo4cendE
	.align		8
        /*0030*/ 	.dword	_ZN40_INTERNAL_75f08d87_4_k_cu_edc9bdfe_281004cuda3std3__442_GLOBAL__N__75f08d87_4_k_cu_edc9bdfe_281006ignoreE
	.align		8
        /*0038*/ 	.dword	_ZN40_INTERNAL_75f08d87_4_k_cu_edc9bdfe_281004cuda3std3__419piecewise_constructE
	.align		8
        /*0040*/ 	.dword	_ZN40_INTERNAL_75f08d87_4_k_cu_edc9bdfe_281004cuda3std3__48in_placeE
	.align		8
        /*0048*/ 	.dword	_ZN40_INTERNAL_75f08d87_4_k_cu_edc9bdfe_281004cuda3std6ranges3__45__cpo4swapE
	.align		8
        /*0050*/ 	.dword	_ZN40_INTERNAL_75f08d87_4_k_cu_edc9bdfe_281004cuda3std6ranges3__45__cpo9iter_moveE
	.align		8
        /*0058*/ 	.dword	_ZN40_INTERNAL_75f08d87_4_k_cu_edc9bdfe_281004cute7productE
	.align		8
        /*0060*/ 	.dword	_ZN40_INTERNAL_75f08d87_4_k_cu_edc9bdfe_281004cute1_E
	.align		8
        /*0068*/ 	.dword	$str$22
	.align		8
        /*0070*/ 	.dword	$str$23


//--------------------- .text._ZN7cutlass13device_kernelINS_4gemm6kernel13GemmUniversalIN4cute5tupleIJiiiiEEENS1_10collective13CollectiveMmaINS1_34MainloopSm90TmaGmmaWarpSpecializedILi3ENS5_IJNS4_1CILi1EEESB_SB_EEENS1_35KernelTmaWarpSpecializedCooperativeEEENS5_IJNSA_ILi128EEENSA_ILi64EEENSA_ILi32EEEEEENS_10tfloat32_tENS5_IJlSB_lEEESJ_SK_NS4_8TiledMMAINS4_8MMA_AtomIJNS4_4SM904GMMA29MMA_64x64x8_F32TF32TF32_SS_TNILNSO_7ScaleInE1ELSQ_1EEEEEENS4_6LayoutINS5_IJNSA_ILi2EEESB_SB_EEENS5_IJSB_NSA_ILi0EEESW_EEEEENS5_IJNS4_10UnderscoreESZ_SZ_EEEEENS4_13SM90_TMA_LOADENS4_14ComposedLayoutINS4_7SwizzleILi3ELi4ELi3EEENS4_18smem_ptr_flag_bitsILi32EEENST_INS5_IJNSA_ILi8EEESH_EEENS5_IJSH_SB_EEEEEEEvNS4_8identityES12_S1C_vS1D_EENS_8epilogue10collective6detail29Sm90TmaWarpSpecializedAdapterINS1G_15DefaultEpilogueISJ_SK_SK_NS1F_6thread17LinearCombinationISJ_Li1EffLNS1K_9ScaleType4KindE0ELNS_15FloatRoundStyleE2ESJ_EENS1_15EpilogueDefaultEEEEEvvEEEEvNT_6ParamsE --------------------------
	.section	.text._ZN7cutlass13device_kernelINS_4gemm6kernel13GemmUniversalIN4cute5tupleIJiiiiEEENS1_10collective13CollectiveMmaINS1_34MainloopSm90TmaGmmaWarpSpecializedILi3ENS5_IJNS4_1CILi1EEESB_SB_EEENS1_35KernelTmaWarpSpecializedCooperativeEEENS5_IJNSA_ILi128EEENSA_ILi64EEENSA_ILi32EEEEEENS_10tfloat32_tENS5_IJlSB_lEEESJ_SK_NS4_8TiledMMAINS4_8MMA_AtomIJNS4_4SM904GMMA29MMA_64x64x8_F32TF32TF32_SS_TNILNSO_7ScaleInE1ELSQ_1EEEEEENS4_6LayoutINS5_IJNSA_ILi2EEESB_SB_EEENS5_IJSB_NSA_ILi0EEESW_EEEEENS5_IJNS4_10UnderscoreESZ_SZ_EEEEENS4_13SM90_TMA_LOADENS4_14ComposedLayoutINS4_7SwizzleILi3ELi4ELi3EEENS4_18smem_ptr_flag_bitsILi32EEENST_INS5_IJNSA_ILi8EEESH_EEENS5_IJSH_SB_EEEEEEEvNS4_8identityES12_S1C_vS1D_EENS_8epilogue10collective6detail29Sm90TmaWarpSpecializedAdapterINS1G_15DefaultEpilogueISJ_SK_SK_NS1F_6thread17LinearCombinationISJ_Li1EffLNS1K_9ScaleType4KindE0ELNS_15FloatRoundStyleE2ESJ_EENS1_15EpilogueDefaultEEEEEvvEEEEvNT_6ParamsE,"ax",@progbits
	.align	128
.text._ZN7cutlass13device_kernelINS_4gemm6kernel13GemmUniversalIN4cute5tupleIJiiiiEEENS1_10collective13CollectiveMmaINS1_34MainloopSm90TmaGmmaWarpSpecializedILi3ENS5_IJNS4_1CILi1EEESB_SB_EEENS1_35KernelTmaWarpSpecializedCooperativeEEENS5_IJNSA_ILi128EEENSA_ILi64EEENSA_ILi32EEEEEENS_10tfloat32_tENS5_IJlSB_lEEESJ_SK_NS4_8TiledMMAINS4_8MMA_AtomIJNS4_4SM904GMMA29MMA_64x64x8_F32TF32TF32_SS_TNILNSO_7ScaleInE1ELSQ_1EEEEEENS4_6LayoutINS5_IJNSA_ILi2EEESB_SB_EEENS5_IJSB_NSA_ILi0EEESW_EEEEENS5_IJNS4_10UnderscoreESZ_SZ_EEEEENS4_13SM90_TMA_LOADENS4_14ComposedLayoutINS4_7SwizzleILi3ELi4ELi3EEENS4_18smem_ptr_flag_bitsILi32EEENST_INS5_IJNSA_ILi8EEESH_EEENS5_IJSH_SB_EEEEEEEvNS4_8identityES12_S1C_vS1D_EENS_8epilogue10collective6detail29Sm90TmaWarpSpecializedAdapterINS1G_15DefaultEpilogueISJ_SK_SK_NS1F_6thread17LinearCombinationISJ_Li1EffLNS1K_9ScaleType4KindE0ELNS_15FloatRoundStyleE2ESJ_EENS1_15EpilogueDefaultEEEEEvvEEEEvNT_6ParamsE:
        .type           _ZN7cutlass13device_kernelINS_4gemm6kernel13GemmUniversalIN4cute5tupleIJiiiiEEENS1_10collective13CollectiveMmaINS1_34MainloopSm90TmaGmmaWarpSpecializedILi3ENS5_IJNS4_1CILi1EEESB_SB_EEENS1_35KernelTmaWarpSpecializedCooperativeEEENS5_IJNSA_ILi128EEENSA_ILi64EEENSA_ILi32EEEEEENS_10tfloat32_tENS5_IJlSB_lEEESJ_SK_NS4_8TiledMMAINS4_8MMA_AtomIJNS4_4SM904GMMA29MMA_64x64x8_F32TF32TF32_SS_TNILNSO_7ScaleInE1ELSQ_1EEEEEENS4_6LayoutINS5_IJNSA_ILi2EEESB_SB_EEENS5_IJSB_NSA_ILi0EEESW_EEEEENS5_IJNS4_10UnderscoreESZ_SZ_EEEEENS4_13SM90_TMA_LOADENS4_14ComposedLayoutINS4_7SwizzleILi3ELi4ELi3EEENS4_18smem_ptr_flag_bitsILi32EEENST_INS5_IJNSA_ILi8EEESH_EEENS5_IJSH_SB_EEEEEEEvNS4_8identityES12_S1C_vS1D_EENS_8epilogue10collective6detail29Sm90TmaWarpSpecializedAdapterINS1G_15DefaultEpilogueISJ_SK_SK_NS1F_6thread17LinearCombinationISJ_Li1EffLNS1K_9ScaleType4KindE0ELNS_15FloatRoundStyleE2ESJ_EENS1_15EpilogueDefaultEEEEEvvEEEEvNT_6ParamsE,@function
        .size           _ZN7cutlass13device_kernelINS_4gemm6kernel13GemmUniversalIN4cute5tupleIJiiiiEEENS1_10collective13CollectiveMmaINS1_34MainloopSm90TmaGmmaWarpSpecializedILi3ENS5_IJNS4_1CILi1EEESB_SB_EEENS1_35KernelTmaWarpSpecializedCooperativeEEENS5_IJNSA_ILi128EEENSA_ILi64EEENSA_ILi32EEEEEENS_10tfloat32_tENS5_IJlSB_lEEESJ_SK_NS4_8TiledMMAINS4_8MMA_AtomIJNS4_4SM904GMMA29MMA_64x64x8_F32TF32TF32_SS_TNILNSO_7ScaleInE1ELSQ_1EEEEEENS4_6LayoutINS5_IJNSA_ILi2EEESB_SB_EEENS5_IJSB_NSA_ILi0EEESW_EEEEENS5_IJNS4_10UnderscoreESZ_SZ_EEEEENS4_13SM90_TMA_LOADENS4_14ComposedLayoutINS4_7SwizzleILi3ELi4ELi3EEENS4_18smem_ptr_flag_bitsILi32EEENST_INS5_IJNSA_ILi8EEESH_EEENS5_IJSH_SB_EEEEEEEvNS4_8identityES12_S1C_vS1D_EENS_8epilogue10collective6detail29Sm90TmaWarpSpecializedAdapterINS1G_15DefaultEpilogueISJ_SK_SK_NS1F_6thread17LinearCombinationISJ_Li1EffLNS1K_9ScaleType4KindE0ELNS_15FloatRoundStyleE2ESJ_EENS1_15EpilogueDefaultEEEEEvvEEEEvNT_6ParamsE,(.L_x_128 - _ZN7cutlass13device_kernelINS_4gemm6kernel13GemmUniversalIN4cute5tupleIJiiiiEEENS1_10collective13CollectiveMmaINS1_34MainloopSm90TmaGmmaWarpSpecializedILi3ENS5_IJNS4_1CILi1EEESB_SB_EEENS1_35KernelTmaWarpSpecializedCooperativeEEENS5_IJNSA_ILi128EEENSA_ILi64EEENSA_ILi32EEEEEENS_10tfloat32_tENS5_IJlSB_lEEESJ_SK_NS4_8TiledMMAINS4_8MMA_AtomIJNS4_4SM904GMMA29MMA_64x64x8_F32TF32TF32_SS_TNILNSO_7ScaleInE1ELSQ_1EEEEEENS4_6LayoutINS5_IJNSA_ILi2EEESB_SB_EEENS5_IJSB_NSA_ILi0EEESW_EEEEENS5_IJNS4_10UnderscoreESZ_SZ_EEEEENS4_13SM90_TMA_LOADENS4_14ComposedLayoutINS4_7SwizzleILi3ELi4ELi3EEENS4_18smem_ptr_flag_bitsILi32EEENST_INS5_IJNSA_ILi8EEESH_EEENS5_IJSH_SB_EEEEEEEvNS4_8identityES12_S1C_vS1D_EENS_8epilogue10collective6detail29Sm90TmaWarpSpecializedAdapterINS1G_15DefaultEpilogueISJ_SK_SK_NS1F_6thread17LinearCombinationISJ_Li1EffLNS1K_9ScaleType4KindE0ELNS_15FloatRoundStyleE2ESJ_EENS1_15EpilogueDefaultEEEEEvvEEEEvNT_6ParamsE)
        .other          _ZN7cutlass13device_kernelINS_4gemm6kernel13GemmUniversalIN4cute5tupleIJiiiiEEENS1_10collective13CollectiveMmaINS1_34MainloopSm90TmaGmmaWarpSpecializedILi3ENS5_IJNS4_1CILi1EEESB_SB_EEENS1_35KernelTmaWarpSpecializedCooperativeEEENS5_IJNSA_ILi128EEENSA_ILi64EEENSA_ILi32EEEEEENS_10tfloat32_tENS5_IJlSB_lEEESJ_SK_NS4_8TiledMMAINS4_8MMA_AtomIJNS4_4SM904GMMA29MMA_64x64x8_F32TF32TF32_SS_TNILNSO_7ScaleInE1ELSQ_1EEEEEENS4_6LayoutINS5_IJNSA_ILi2EEESB_SB_EEENS5_IJSB_NSA_ILi0EEESW_EEEEENS5_IJNS4_10UnderscoreESZ_SZ_EEEEENS4_13SM90_TMA_LOADENS4_14ComposedLayoutINS4_7SwizzleILi3ELi4ELi3EEENS4_18smem_ptr_flag_bitsILi32EEENST_INS5_IJNSA_ILi8EEESH_EEENS5_IJSH_SB_EEEEEEEvNS4_8identityES12_S1C_vS1D_EENS_8epilogue10collective6detail29Sm90TmaWarpSpecializedAdapterINS1G_15DefaultEpilogueISJ_SK_SK_NS1F_6thread17LinearCombinationISJ_Li1EffLNS1K_9ScaleType4KindE0ELNS_15FloatRoundStyleE2ESJ_EENS1_15EpilogueDefaultEEEEEvvEEEEvNT_6ParamsE,@"STO_CUDA_ENTRY STV_DEFAULT"
_ZN7cutlass13device_kernelINS_4gemm6kernel13GemmUniversalIN4cute5tupleIJiiiiEEENS1_10collective13CollectiveMmaINS1_34MainloopSm90TmaGmmaWarpSpecializedILi3ENS5_IJNS4_1CILi1EEESB_SB_EEENS1_35KernelTmaWarpSpecializedCooperativeEEENS5_IJNSA_ILi128EEENSA_ILi64EEENSA_ILi32EEEEEENS_10tfloat32_tENS5_IJlSB_lEEESJ_SK_NS4_8TiledMMAINS4_8MMA_AtomIJNS4_4SM904GMMA29MMA_64x64x8_F32TF32TF32_SS_TNILNSO_7ScaleInE1ELSQ_1EEEEEENS4_6LayoutINS5_IJNSA_ILi2EEESB_SB_EEENS5_IJSB_NSA_ILi0EEESW_EEEEENS5_IJNS4_10UnderscoreESZ_SZ_EEEEENS4_13SM90_TMA_LOADENS4_14ComposedLayoutINS4_7SwizzleILi3ELi4ELi3EEENS4_18smem_ptr_flag_bitsILi32EEENST_INS5_IJNSA_ILi8EEESH_EEENS5_IJSH_SB_EEEEEEEvNS4_8identityES12_S1C_vS1D_EENS_8epilogue10collective6detail29Sm90TmaWarpSpecializedAdapterINS1G_15DefaultEpilogueISJ_SK_SK_NS1F_6thread17LinearCombinationISJ_Li1EffLNS1K_9ScaleType4KindE0ELNS_15FloatRoundStyleE2ESJ_EENS1_15EpilogueDefaultEEEEEvvEEEEvNT_6ParamsE:
[----:B------:R-:W0:Y:S01]  /*0000*/  LDC R1, c[0x0][0x28] ;  /* 0x00000a00ff017b82 */ /* 0x000e220000000800 */
[----:B------:R-:W1:Y:S01]  /*0010*/  S2R R18, SR_TID.X ;  /* 0x0000000000127919 */ /* 0x000e620000002100 */
[----:B------:R-:W-:Y:S01]  /*0020*/  ELECT P0, URZ, PT ;  /* 0x00000000003f782f */ /* 0x000fe20003800000 */
[----:B------:R-:W-:Y:S01]  /*0030*/  BSSY B0, `(.L_x_0) ;  /* 0x000000f000007945 */ /* 0x000fe20003800000 */
[--C-:B-1----:R-:W-:Y:S02]  /*0040*/  SHF.R.U32.HI R0, RZ, 0x5, R18.reuse ;  /* 0x00000005ff007819 */ /* 0x102fe40000011612 */
[----:B------:R-:W-:-:S03]  /*0050*/  SHF.R.U32.HI R22, RZ, 0x7, R18 ;  /* 0x00000007ff167819 */ /* 0x000fc60000011612 */
[----:B------:R-:W1:Y:S04]  /*0060*/  SHFL.IDX PT, R5, R0, RZ, 0x1f ;  /* 0x00001fff00057589 */ /* 0x000e6800000e0000 */
[----:B------:R2:W3:Y:S01]  /*0070*/  SHFL.IDX PT, R8, R22, RZ, 0x1f ;  /* 0x00001fff16087589 */ /* 0x0004e200000e0000 */
[----:B-1----:R-:W-:-:S13]  /*0080*/  ISETP.NE.OR P0, PT, R5, RZ, !P0 ;  /* 0x000000ff0500720c */ /* 0x002fda0004705670 */
[----:B0-23--:R-:W-:Y:S05]  /*0090*/  @P0 BRA `(.L_x_1) ;  /* 0x0000000000200947 */ /* 0x00dfea0003800000 */
[----:B------:R-:W-:Y:S02]  /*00a0*/  ULDC.64 UR4, c[0x0][0x198] ;  /* 0x0000660000047ab9 */ /* 0x000fe40000000a00 */
[----:B------:R-:W-:Y:S02]  /*00b0*/  UIADD3 UR6, UP0, UR4, 0xf0, URZ ;  /* 0x000000f004067890 */ /* 0x000fe4000ff1e03f */
[----:B------:R-:W-:Y:S02]  /*00c0*/  UIADD3 UR4, UP1, UR4, 0x1f0, URZ ;  /* 0x000001f004047890 */ /* 0x000fe4000ff3e03f */
[----:B------:R-:W-:Y:S02]  /*00d0*/  UIADD3.X UR7, URZ, UR5, URZ, UP0, !UPT ;  /* 0x000000053f077290 */ /* 0x000fe400087fe43f */
[----:B------:R-:W-:-:S07]  /*00e0*/  UIADD3.X UR5, URZ, UR5, URZ, UP1, !UPT ;  /* 0x000000053f057290 */ /* 0x000fce0008ffe43f */
[----:B------:R0:W-:Y:S02]  /*00f0*/  UTMACCTL.PF [UR6] ;  /* 0x00000000060079b9 */ /* 0x0001e40008040000 */
[----:B------:R0:W-:Y:S02]  /*0100*/  UTMACCTL.PF [UR4] ;  /* 0x00000000040079b9 */ /* 0x0001e40008040000 */
[----:B0-----:R-:W-:Y:S01]  /*0110*/  NOP ;  /* 0x0000000000007918 */ /* 0x001fe20000000000 */
.L_x_1:
[----:B------:R-:W-:Y:S05]  /*0120*/  BSYNC B0 ;  /* 0x0000000000007941 */ /* 0x000fea0003800000 */
.L_x_0:
[----:B------:R-:W0:Y:S02]  /*0130*/  SHFL.IDX PT, R2, R0, RZ, 0x1f ;  /* 0x00001fff00027589 */ /* 0x000e2400000e0000 */
[----:B0-----:R-:W-:-:S13]  /*0140*/  ISETP.NE.AND P0, PT, R2, RZ, PT ;  /* 0x000000ff0200720c */ /* 0x001fda0003f05270 */
[----:B------:R-:W-:Y:S05]  /*0150*/  @P0 BRA `(.L_x_2) ;  /* 0x0000000000500947 */ /* 0x000fea0003800000 */
[----:B------:R-:W0:Y:S01]  /*0160*/  S2UR UR8, SR_CgaCtaId ;  /* 0x00000000000879c3 */ /* 0x000e220000008800 */
[----:B------:R-:W-:Y:S01]  /*0170*/  UMOV UR4, 0x400 ;  /* 0x0000040000047882 */ /* 0x000fe20000000000 */
[----:B------:R-:W-:Y:S01]  /*0180*/  UMOV UR5, 0x1 ;  /* 0x0000000100057882 */ /* 0x000fe20000000000 */
[----:B------:R-:W-:Y:S01]  /*0190*/  UMOV UR6, 0x100 ;  /* 0x0000010000067882 */ /* 0x000fe20000000000 */
[----:B------:R-:W-:Y:S01]  /*01a0*/  ELECT P0, URZ, PT ;  /* 0x00000000003f782f */ /* 0x000fe20003800000 */
[----:B------:R-:W-:-:S04]  /*01b0*/  UIADD3 UR6, -UR6, 0x100000, URZ ;  /* 0x0010000006067890 */ /* 0x000fc8000fffe13f */
[----:B------:R-:W-:Y:S02]  /*01c0*/  USHF.L.U32 UR7, UR6, 0xb, URZ ;  /* 0x0000000b06077899 */ /* 0x000fe4000800063f */
[----:B------:R-:W-:Y:S02]  /*01d0*/  USHF.L.U32 UR6, UR6, 0x1, URZ ;  /* 0x0000000106067899 */ /* 0x000fe4000800063f */
[----:B0-----:R-:W-:Y:S02]  /*01e0*/  ULEA UR8, UR8, UR4, 0x18 ;  /* 0x0000000408087291 */ /* 0x001fe4000f8ec03f */
[----:B------:R-:W-:-:S04]  /*01f0*/  UIADD3 UR4, -UR5, 0x100000, URZ ;  /* 0x0010000005047890 */ /* 0x000fc8000fffe13f */
[----:B------:R-:W-:Y:S02]  /*0200*/  USHF.L.U32 UR5, UR4, 0xb, URZ ;  /* 0x0000000b04057899 */ /* 0x000fe4000800063f */
[----:B------:R-:W-:Y:S01]  /*0210*/  USHF.L.U32 UR4, UR4, 0x1, URZ ;  /* 0x0000000104047899 */ /* 0x000fe2000800063f */
[----:B------:R-:W0:Y:S11]  /*0220*/  FENCE.VIEW.ASYNC.S ;  /* 0x00000000000073c6 */ /* 0x000e360000000000 */
[----:B0-----:R0:W1:Y:S01]  /*0230*/  SYNCS.EXCH.64 URZ, [UR8], UR4 ;  /* 0x00000004083f75b2 */ /* 0x0010620008000100 */
[----:B------:R0:W2:Y:S01]  /*0240*/  SYNCS.EXCH.64 URZ, [UR8+0x18], UR6 ;  /* 0x00001806083f75b2 */ /* 0x0000a20008000100 */
[----:B------:R0:W3:Y:S01]  /*0250*/  SYNCS.EXCH.64 URZ, [UR8+0x8], UR4 ;  /* 0x00000804083f75b2 */ /* 0x0000e20008000100 */
[----:B------:R0:W4:Y:S01]  /*0260*/  SYNCS.EXCH.64 URZ, [UR8+0x20], UR6 ;  /* 0x00002006083f75b2 */ /* 0x0001220008000100 */
[----:B------:R0:W0:Y:S01]  /*0270*/  SYNCS.EXCH.64 URZ, [UR8+0x10], UR4 ;  /* 0x00001004083f75b2 */ /* 0x0000220008000100 */
[----:B------:R0:W0:Y:S01]  /*0280*/  SYNCS.EXCH.64 URZ, [UR8+0x28], UR6 ;  /* 0x00002806083f75b2 */ /* 0x0000220008000100 */
[----:B------:R-:W-:Y:S01]  /*0290*/  NOP ;  /* 0x0000000000007918 */ /* 0x000fe20000000000 */
.L_x_2:
[----:B------:R-:W5:Y:S01]  /*02a0*/  SHFL.IDX PT, R0, R0, RZ, 0x1f ;  /* 0x00001fff00007589 */ /* 0x000f6200000e0000 */
[----:B------:R-:W-:Y:S01]  /*02b0*/  ELECT P0, URZ, PT ;  /* 0x00000000003f782f */ /* 0x000fe20003800000 */
[----:B------:R-:W1:Y:S01]  /*02c0*/  LDC R2, c[0x0][0x65c] ;  /* 0x00019700ff027b82 */ /* 0x000e620000000800 */
[----:B------:R-:W-:Y:S01]  /*02d0*/  SHF.R.S32.HI R6, RZ, 0x1f, R5 ;  /* 0x0000001fff067819 */ /* 0x000fe20000011405 */
[----:B------:R-:W2:Y:S01]  /*02e0*/  S2R R3, SR_CTAID.Y ;  /* 0x0000000000037919 */ /* 0x000ea20000002600 */
[----:B0-----:R-:W-:Y:S01]  /*02f0*/  UMOV UR4, 0x20 ;  /* 0x0000002000047882 */ /* 0x001fe20000000000 */
[----:B------:R-:W-:Y:S01]  /*0300*/  ISETP.NE.AND P2, PT, R8, RZ, PT ;  /* 0x000000ff0800720c */ /* 0x000fe20003f45270 */
[----:B------:R-:W-:Y:S01]  /*0310*/  NOP ;  /* 0x0000000000007918 */ /* 0x000fe20000000000 */
[----:B------:R-:W0:Y:S01]  /*0320*/  S2R R4, SR_CTAID.X ;  /* 0x0000000000047919 */ /* 0x000e220000002500 */
[----:B------:R-:W-:Y:S01]  /*0330*/  LEA.HI R6, R6, R5, RZ, 0x2 ;  /* 0x0000000506067211 */ /* 0x000fe200078f10ff */
[----:B------:R-:W-:Y:S01]  /*0340*/  NOP ;  /* 0x0000000000007918 */ /* 0x000fe20000000000 */
[----:B-----5:R-:W-:-:S02]  /*0350*/  ISETP.NE.OR P0, PT, R0, RZ, !P0 ;  /* 0x000000ff0000720c */ /* 0x020fc40004705670 */
[----:B-1----:R-:W-:-:S04]  /*0360*/  ISETP.NE.AND P3, PT, R2, 0x1, PT ;  /* 0x000000010200780c */ /* 0x002fc80003f65270 */
[----:B------:R-:W-:Y:S02]  /*0370*/  P2R R0, PR, RZ, 0x8 ;  /* 0x00000008ff007803 */ /* 0x000fe40000000000 */
[----:B------:R-:W-:-:S05]  /*0380*/  LOP3.LUT R0, R6, 0xfffffffc, RZ, 0xc0, !PT ;  /* 0xfffffffc06007812 */ /* 0x000fca00078ec0ff */
[----:B------:R-:W-:Y:S01]  /*0390*/  VOTEU.ALL UP0, P0 ;  /* 0x00000000003f7886 */ /* 0x000fe20000000000 */
[----:B------:R-:W-:Y:S01]  /*03a0*/  IMAD.IADD R0, R5, 0x1, -R0 ;  /* 0x0000000105007824 */ /* 0x000fe200078e0a00 */
[----:B------:R-:W0:Y:S01]  /*03b0*/  @P3 LDC R17, c[0x0][0x10] ;  /* 0x00000400ff113b82 */ /* 0x000e220000000800 */
[----:B------:R-:W-:Y:S01]  /*03c0*/  VOTEU.ALL UP1, P0 ;  /* 0x00000000003f7886 */ /* 0x000fe20000020000 */
[----:B--2---:R-:W-:Y:S01]  /*03d0*/  @P3 IMAD.MOV.U32 R6, RZ, RZ, R3 ;  /* 0x000000ffff063224 */ /* 0x004fe200078e0003 */
[----:B------:R-:W-:Y:S01]  /*03e0*/  @!UP0 UMOV UR6, 0x400 ;  /* 0x0000040000068882 */ /* 0x000fe20000000000 */
[----:B------:R-:W-:-:S04]  /*03f0*/  @!UP0 UIADD3 UR4, -UR4, 0x100000, URZ ;  /* 0x0010000004048890 */ /* 0x000fc8000fffe13f */
[----:B------:R-:W-:Y:S02]  /*0400*/  @!UP0 USHF.L.U32 UR5, UR4, 0xb, URZ ;  /* 0x0000000b04058899 */ /* 0x000fe4000800063f */
[----:B------:R-:W-:Y:S01]  /*0410*/  @!UP0 USHF.L.U32 UR4, UR4, 0x1, URZ ;  /* 0x0000000104048899 */ /* 0x000fe2000800063f */
[----:B------:R-:W-:Y:S02]  /*0420*/  @P3 IMAD.MOV.U32 R7, RZ, RZ, RZ ;  /* 0x000000ffff073224 */ /* 0x000fe400078e00ff */
[----:B------:R-:W-:Y:S01]  /*0430*/  IMAD.MOV.U32 R5, RZ, RZ, RZ ;  /* 0x000000ffff057224 */ /* 0x000fe200078e00ff */
[----:B------:R-:W1:Y:S01]  /*0440*/  @!UP0 S2UR UR7, SR_CgaCtaId ;  /* 0x00000000000789c3 */ /* 0x000e620000008800 */
[----:B------:R-:W-:-:S07]  /*0450*/  @P3 IMAD.MOV.U32 R11, RZ, RZ, RZ ;  /* 0x000000ffff0b3224 */ /* 0x000fce00078e00ff */
[----:B------:R-:W2:Y:S01]  /*0460*/  @!P3 LDC R9, c[0x0][0xc] ;  /* 0x00000300ff09bb82 */ /* 0x000ea20000000800 */
[----:B0-----:R-:W-:-:S04]  /*0470*/  @P3 IMAD.WIDE.U32 R16, R4, R17, R6 ;  /* 0x0000001104103225 */ /* 0x001fc800078e0006 */
[----:B------:R-:W-:Y:S01]  /*0480*/  @P3 IMAD.IADD R17, R17, 0x1, R11 ;  /* 0x0000000111113824 */ /* 0x000fe200078e020b */
[----:B-1----:R-:W-:Y:S01]  /*0490*/  @!UP0 ULEA UR6, UR7, UR6, 0x18 ;  /* 0x0000000607068291 */ /* 0x002fe2000f8ec03f */
[----:B------:R-:W-:Y:S01]  /*04a0*/  VOTEU.ALL UP0, P0 ;  /* 0x00000000003f7886 */ /* 0x000fe20000000000 */
[----:B------:R-:W-:-:S04]  /*04b0*/  ISETP.NE.AND P0, PT, R0, 0x3, PT ;  /* 0x000000030000780c */ /* 0x000fc80003f05270 */
[----:B------:R-:W-:Y:S01]  /*04c0*/  ISETP.EQ.OR P0, PT, R0, RZ, !P0 ;  /* 0x000000ff0000720c */ /* 0x000fe20004702670 */
[----:B--2---:R-:W-:-:S03]  /*04d0*/  @!P3 IMAD.WIDE.U32 R6, R9, R3, R4 ;  /* 0x000000030906b225 */ /* 0x004fc600078e0004 */
[C---:B------:R-:W-:Y:S01]  /*04e0*/  ISETP.EQ.AND P0, PT, R8.reuse, RZ, P0 ;  /* 0x000000ff0800720c */ /* 0x040fe20000702270 */
[----:B------:R-:W-:Y:S01]  /*04f0*/  VIADD R8, R8, 0xffffffff ;  /* 0xffffffff08087836 */ /* 0x000fe20000000000 */
[----:B------:R-:W0:Y:S02]  /*0500*/  FENCE.VIEW.ASYNC.S ;  /* 0x00000000000073c6 */ /* 0x000e240000000000 */
[----:B0-----:R0:W3:Y:S01]  /*0510*/  @!UP0 SYNCS.EXCH.64 URZ, [UR6+0x40], UR4 ;  /* 0x00004004063f85b2 */ /* 0x0010e20008000100 */
[----:B------:R-:W-:Y:S01]  /*0520*/  @!P3 IMAD.MOV.U32 R16, RZ, RZ, R6 ;  /* 0x000000ffff10b224 */ /* 0x000fe200078e0006 */
[----:B------:R-:W-:Y:S01]  /*0530*/  SEL R19, RZ, 0x1, !P0 ;  /* 0x00000001ff137807 */ /* 0x000fe20004000000 */
[----:B------:R-:W-:Y:S01]  /*0540*/  @!P3 IMAD.MOV.U32 R17, RZ, RZ, R7 ;  /* 0x000000ffff11b224 */ /* 0x000fe200078e0007 */
[----:B------:R-:W-:-:S04]  /*0550*/  ISETP.GE.U32.AND P1, PT, R8, 0x2, PT ;  /* 0x000000020800780c */ /* 0x000fc80003f26070 */
[----:B------:R-:W-:Y:S01]  /*0560*/  SEL R19, R19, 0x2, P1 ;  /* 0x0000000213137807 */ /* 0x000fe20000800000 */
[----:B------:R0:W3:Y:S01]  /*0570*/  @!UP1 SYNCS.EXCH.64 URZ, [UR6+0x48], UR4 ;  /* 0x00004804063f95b2 */ /* 0x0000e20008000100 */
[----:B------:R-:W-:Y:S01]  /*0580*/  NOP ;  /* 0x0000000000007918 */ /* 0x000fe20000000000 */
[----:B---34-:R-:W-:Y:S06]  /*0590*/  BAR.SYNC.DEFER_BLOCKING 0x0 ;  /* 0x0000000000007b1d */ /* 0x018fec0000010000 */
[----:B------:R-:W-:Y:S05]  /*05a0*/  @!P2 BRA `(.L_x_3) ;  /* 0x000000400010a947 */ /* 0x000fea0003800000 */
[----:B------:R-:W-:-:S13]  /*05b0*/  ISETP.GT.U32.AND P0, PT, R8, 0x1, PT ;  /* 0x000000010800780c */ /* 0x000fda0003f04070 */
[----:B0-----:R-:W-:Y:S05]  /*05c0*/  @P0 EXIT ;  /* 0x000000000000094d */ /* 0x001fea0003800000 */
[----:B------:R-:W-:Y:S01]  /*05d0*/  ULDC.64 UR4, c[0x0][0x650] ;  /* 0x0001940000047ab9 */ /* 0x000fe20000000a00 */
[----:B------:R-:W-:Y:S01]  /*05e0*/  PRMT R0, RZ, 0x7610, R0 ;  /* 0x00007610ff007816 */ /* 0x000fe20000000000 */
[----:B------:R-:W-:Y:S01]  /*05f0*/  IMAD.MOV.U32 R58, RZ, RZ, -0x1 ;  /* 0xffffffffff3a7424 */ /* 0x000fe200078e00ff */
[----:B------:R-:W-:Y:S01]  /*0600*/  ISETP.GE.U32.AND P0, PT, R16, UR4, PT ;  /* 0x0000000410007c0c */ /* 0x000fe2000bf06070 */
[----:B------:R-:W-:Y:S02]  /*0610*/  IMAD.MOV.U32 R59, RZ, RZ, -0x1 ;  /* 0xffffffffff3b7424 */ /* 0x000fe400078e00ff */
[----:B------:R-:W-:Y:S01]  /*0620*/  IMAD.MOV.U32 R57, RZ, RZ, -0x1 ;  /* 0xffffffffff397424 */ /* 0x000fe200078e00ff */
[----:B------:R-:W-:-:S13]  /*0630*/  ISETP.GE.U32.AND.EX P0, PT, R17, UR5, PT, P0 ;  /* 0x0000000511007c0c */ /* 0x000fda000bf06100 */
[----:B------:R-:W-:Y:S05]  /*0640*/  @P0 BRA `(.L_x_4) ;  /* 0x0000000400540947 */ /* 0x000fea0003800000 */
[----:B------:R-:W0:Y:S01]  /*0650*/  LDC.64 R14, c[0x0][0x628] ;  /* 0x00018a00ff0e7b82 */ /* 0x000e220000000a00 */
[----:B------:R-:W-:Y:S02]  /*0660*/  IMAD.MOV.U32 R6, RZ, RZ, R16 ;  /* 0x000000ffff067224 */ /* 0x000fe400078e0010 */
[----:B------:R-:W-:-:S05]  /*0670*/  IMAD.MOV.U32 R7, RZ, RZ, R17 ;  /* 0x000000ffff077224 */ /* 0x000fca00078e0011 */
[----:B------:R-:W1:Y:S08]  /*0680*/  LDC R0, c[0x0][0x630] ;  /* 0x00018c00ff007b82 */ /* 0x000e700000000800 */
[----:B------:R-:W2:Y:S01]  /*0690*/  LDC.64 R20, c[0x0][0x620] ;  /* 0x00018800ff147b82 */ /* 0x000ea20000000a00 */
[----:B0-----:R-:W-:-:S04]  /*06a0*/  ISETP.NE.U32.AND P0, PT, R14, RZ, PT ;  /* 0x000000ff0e00720c */ /* 0x001fc80003f05070 */
[----:B------:R-:W-:-:S13]  /*06b0*/  ISETP.NE.AND.EX P0, PT, R15, RZ, PT, P0 ;  /* 0x000000ff0f00720c */ /* 0x000fda0003f05300 */
[----:B-12---:R-:W-:Y:S05]  /*06c0*/  @!P0 BRA `(.L_x_5) ;  /* 0x0000000000288947 */ /* 0x006fea0003800000 */
[----:B------:R-:W0:Y:S02]  /*06d0*/  LDC R11, c[0x0][0x634] ;  /* 0x00018d00ff0b7b82 */ /* 0x000e240000000800 */
[----:B0-----:R-:W-:-:S05]  /*06e0*/  IADD3 R11, P0, R16, R11, RZ ;  /* 0x0000000b100b7210 */ /* 0x001fca0007f1e0ff */
[----:B------:R-:W-:-:S04]  /*06f0*/  IMAD.X R13, RZ, RZ, R17, P0 ;  /* 0x000000ffff0d7224 */ /* 0x000fc800000e0611 */
[----:B------:R-:W-:-:S04]  /*0700*/  IMAD.WIDE.U32 R6, R13, R14, RZ ;  /* 0x0000000e0d067225 */ /* 0x000fc800078e00ff */
[----:B------:R-:W-:-:S04]  /*0710*/  IMAD.WIDE.U32 R8, P0, R11, R15, R6 ;  /* 0x0000000f0b087225 */ /* 0x000fc80007800006 */
[----:B------:R-:W-:-:S04]  /*0720*/  IMAD.WIDE.U32 R6, R11, R14, RZ ;  /* 0x0000000e0b067225 */ /* 0x000fc800078e00ff */
[----:B------:R-:W-:Y:S01]  /*0730*/  IMAD.X R11, RZ, RZ, RZ, P0 ;  /* 0x000000ffff0b7224 */ /* 0x000fe200000e06ff */
[----:B------:R-:W-:Y:S01]  /*0740*/  IADD3 RZ, P0, R7, R8, RZ ;  /* 0x0000000807ff7210 */ /* 0x000fe20007f1e0ff */
[----:B------:R-:W-:-:S04]  /*0750*/  IMAD.MOV.U32 R10, RZ, RZ, R9 ;  /* 0x000000ffff0a7224 */ /* 0x000fc800078e0009 */
[----:B------:R-:W-:-:S08]  /*0760*/  IMAD.WIDE.U32.X R6, R13, R15, R10, P0 ;  /* 0x0000000f0d067225 */ /* 0x000fd000000e040a */
.L_x_5:
[-CC-:B------:R-:W-:Y:S01]  /*0770*/  SHF.R.U64 R57, R6, R0.reuse, R7.reuse ;  /* 0x0000000006397219 */ /* 0x180fe20000001207 */
[----:B------:R-:W0:Y:S01]  /*0780*/  LDC R10, c[0x0][0x618] ;  /* 0x00018600ff0a7b82 */ /* 0x000e220000000800 */
[----:B------:R-:W-:Y:S01]  /*0790*/  SHF.R.U32.HI R5, RZ, R0, R7 ;  /* 0x00000000ff057219 */ /* 0x000fe20000011607 */
[----:B------:R-:W-:Y:S01]  /*07a0*/  ULDC UR4, c[0x0][0x150] ;  /* 0x0000540000047ab9 */ /* 0x000fe20000000800 */
[----:B------:R-:W-:Y:S02]  /*07b0*/  IADD3 R9, P0, RZ, -R57, RZ ;  /* 0x80000039ff097210 */ /* 0x000fe40007f1e0ff */
[----:B------:R-:W-:-:S03]  /*07c0*/  I2FP.F32.U32 R0, R4 ;  /* 0x0000000400007245 */ /* 0x000fc60000201000 */
[----:B------:R-:W1:Y:S01]  /*07d0*/  LDC.64 R28, c[0x0][0x640] ;  /* 0x00019000ff1c7b82 */ /* 0x000e620000000a00 */
[----:B------:R-:W-:Y:S02]  /*07e0*/  IMAD.X R11, RZ, RZ, ~R5, P0 ;  /* 0x000000ffff0b7224 */ /* 0x000fe400000e0e05 */
[----:B------:R-:W-:Y:S01]  /*07f0*/  FMUL R0, R0, UR4 ;  /* 0x0000000400007c20 */ /* 0x000fe20008400000 */
[----:B------:R-:W-:Y:S01]  /*0800*/  IMAD.WIDE.U32 R6, R9, R20, R16 ;  /* 0x0000001409067225 */ /* 0x000fe200078e0010 */
[----:B------:R-:W-:-:S03]  /*0810*/  ULDC UR4, c[0x0][0x154] ;  /* 0x0000550000047ab9 */ /* 0x000fc60000000800 */
[----:B------:R-:W-:Y:S01]  /*0820*/  IMAD R8, R11, R20, RZ ;  /* 0x000000140b087224 */ /* 0x000fe200078e02ff */
[----:B------:R-:W2:Y:S01]  /*0830*/  LDC R5, c[0x0][0x144] ;  /* 0x00005100ff057b82 */ /* 0x000ea20000000800 */
[----:B------:R-:W3:Y:S02]  /*0840*/  F2I.U32.TRUNC.NTZ R0, R0 ;  /* 0x0000000000007305 */ /* 0x000ee4000020f000 */
[----:B------:R-:W-:-:S04]  /*0850*/  IMAD R9, R9, R21, R8 ;  /* 0x0000001509097224 */ /* 0x000fc800078e0208 */
[----:B------:R-:W-:Y:S01]  /*0860*/  IMAD.IADD R7, R7, 0x1, R9 ;  /* 0x0000000107077824 */ /* 0x000fe200078e0209 */
[----:B------:R-:W4:Y:S01]  /*0870*/  LDC R12, c[0x0][0x608] ;  /* 0x00018200ff0c7b82 */ /* 0x000f220000000800 */
[----:B------:R-:W-:-:S03]  /*0880*/  IMAD.MOV.U32 R9, RZ, RZ, -0x1 ;  /* 0xffffffffff097424 */ /* 0x000fc600078e00ff */
[-CC-:B0-----:R-:W-:Y:S02]  /*0890*/  SHF.R.U64 R20, R6, R10.reuse, R7.reuse ;  /* 0x0000000a06147219 */ /* 0x181fe40000001207 */
[----:B------:R-:W-:Y:S02]  /*08a0*/  I2FP.F32.U32 R6, R3 ;  /* 0x0000000300067245 */ /* 0x000fe40000201000 */
[----:B------:R-:W0:Y:S01]  /*08b0*/  LDC R26, c[0x0][0x658] ;  /* 0x00019600ff1a7b82 */ /* 0x000e220000000800 */
[----:B-1----:R-:W-:Y:S01]  /*08c0*/  ISETP.NE.U32.AND P0, PT, R28, RZ, PT ;  /* 0x000000ff1c00720c */ /* 0x002fe20003f05070 */
[----:B---3--:R-:W-:Y:S01]  /*08d0*/  IMAD.MOV R8, RZ, RZ, -R0 ;  /* 0x000000ffff087224 */ /* 0x008fe200078e0a00 */
[----:B------:R-:W-:Y:S01]  /*08e0*/  SHF.R.U32.HI R7, RZ, R10, R7 ;  /* 0x0000000aff077219 */ /* 0x000fe20000011607 */
[----:B------:R-:W-:Y:S01]  /*08f0*/  FMUL R6, R6, UR4 ;  /* 0x0000000406067c20 */ /* 0x000fe20008400000 */
[----:B------:R-:W-:-:S03]  /*0900*/  ISETP.NE.AND.EX P0, PT, R29, RZ, PT, P0 ;  /* 0x000000ff1d00720c */ /* 0x000fc60003f05300 */
[----:B------:R-:W1:Y:S01]  /*0910*/  LDC R14, c[0x0][0x148] ;  /* 0x00005200ff0e7b82 */ /* 0x000e620000000800 */
[----:B--2---:R-:W-:-:S07]  /*0920*/  IMAD R0, R5, R8, R4 ;  /* 0x0000000805007224 */ /* 0x004fce00078e0204 */
[----:B------:R-:W2:Y:S01]  /*0930*/  LDC R24, c[0x0][0x600] ;  /* 0x00018000ff187b82 */ /* 0x000ea20000000800 */
[-CC-:B----4-:R-:W-:Y:S02]  /*0940*/  SHF.R.U64 R30, R20, R12.reuse, R7.reuse ;  /* 0x0000000c141e7219 */ /* 0x190fe40000001207 */
[----:B------:R-:W-:Y:S01]  /*0950*/  SHF.R.U32.HI R5, RZ, R12, R7 ;  /* 0x0000000cff057219 */ /* 0x000fe20000011607 */
[----:B------:R-:W-:Y:S01]  /*0960*/  IMAD.MOV.U32 R7, RZ, RZ, 0x1 ;  /* 0x00000001ff077424 */ /* 0x000fe200078e00ff */
[----:B------:R3:W4:Y:S03]  /*0970*/  F2I.U32.TRUNC.NTZ R12, R6 ;  /* 0x00000006000c7305 */ /* 0x000726000020f000 */
[----:B------:R-:W1:Y:S01]  /*0980*/  LDC R15, c[0x0][0x648] ;  /* 0x00019200ff0f7b82 */ /* 0x000e620000000800 */
[-C--:B0-----:R-:W-:Y:S02]  /*0990*/  SHF.L.U32 R4, R9, R26.reuse, RZ ;  /* 0x0000001a09047219 */ /* 0x081fe400000006ff */
[----:B------:R-:W-:-:S02]  /*09a0*/  SHF.R.U64 R32, R30, R26, R5 ;  /* 0x0000001a1e207219 */ /* 0x000fc40000001205 */
[----:B------:R-:W-:Y:S02]  /*09b0*/  LOP3.LUT R11, RZ, R4, RZ, 0x33, !PT ;  /* 0x00000004ff0b7212 */ /* 0x000fe400078e33ff */
[-C--:B------:R-:W-:Y:S01]  /*09c0*/  SHF.R.U32.HI R5, RZ, R26.reuse, R5 ;  /* 0x0000001aff057219 */ /* 0x080fe20000011605 */
[----:B------:R-:W0:Y:S01]  /*09d0*/  LDC R21, c[0x0][0x638] ;  /* 0x00018e00ff157b82 */ /* 0x000e220000000800 */
[----:B------:R-:W-:Y:S01]  /*09e0*/  SHF.L.U32 R10, R7, R26, RZ ;  /* 0x0000001a070a7219 */ /* 0x000fe200000006ff */
[----:B------:R-:W-:-:S06]  /*09f0*/  IMAD.MOV.U32 R4, RZ, RZ, R32 ;  /* 0x000000ffff047224 */ /* 0x000fcc00078e0020 */
[----:B------:R-:W0:Y:S01]  /*0a00*/  LDC R58, c[0x0][0x610] ;  /* 0x00018400ff3a7b82 */ /* 0x000e220000000800 */
[----:B---34-:R-:W-:Y:S05]  /*0a10*/  @!P0 BRA `(.L_x_6) ;  /* 0x0000000000288947 */ /* 0x018fea0003800000 */
[----:B------:R-:W3:Y:S02]  /*0a20*/  LDC R9, c[0x0][0x64c] ;  /* 0x00019300ff097b82 */ /* 0x000ee40000000800 */
[----:B---3--:R-:W-:-:S05]  /*0a30*/  IADD3 R9, P0, R32, R9, RZ ;  /* 0x0000000920097210 */ /* 0x008fca0007f1e0ff */
        /* <DEDUP_REMOVED lines=8> */
.L_x_6:
[----:B-1----:R-:W-:Y:S01]  /*0ac0*/  SHF.R.U64 R4, R4, R15, R5 ;  /* 0x0000000f04047219 */ /* 0x002fe20000001205 */
[----:B--2---:R-:W-:Y:S01]  /*0ad0*/  VIADD R5, R24, 0xffffffff ;  /* 0xffffffff18057836 */ /* 0x004fe20000000000 */
[----:B------:R-:W-:Y:S01]  /*0ae0*/  LOP3.LUT R11, R30, R11, RZ, 0xc0, !PT ;  /* 0x0000000b1e0b7212 */ /* 0x000fe200078ec0ff */
[----:B------:R-:W-:Y:S02]  /*0af0*/  IMAD.MOV R12, RZ, RZ, -R12 ;  /* 0x000000ffff0c7224 */ /* 0x000fe400078e0a0c */
[----:B------:R-:W-:Y:S01]  /*0b00*/  IMAD.MOV R6, RZ, RZ, -R4 ;  /* 0x000000ffff067224 */ /* 0x000fe200078e0a04 */
[----:B------:R-:W-:Y:S01]  /*0b10*/  LOP3.LUT R5, R20, R5, RZ, 0xc0, !PT ;  /* 0x0000000514057212 */ /* 0x000fe200078ec0ff */
[----:B------:R-:W-:Y:S02]  /*0b20*/  @P3 IMAD R0, R14, R12, R3 ;  /* 0x0000000c0e003224 */ /* 0x000fe400078e0203 */
[----:B------:R-:W-:Y:S02]  /*0b30*/  IMAD R11, R10, R4, R11 ;  /* 0x000000040a0b7224 */ /* 0x000fe400078e020b */
[----:B0-----:R-:W-:-:S02]  /*0b40*/  IMAD R3, R6, R21, R32 ;  /* 0x0000001506037224 */ /* 0x001fc400078e0220 */
[----:B------:R-:W-:Y:S02]  /*0b50*/  IMAD R58, R11, R58, R0 ;  /* 0x0000003a0b3a7224 */ /* 0x000fe400078e0200 */
[----:B------:R-:W-:Y:S02]  /*0b60*/  IMAD R3, R3, R24, R5 ;  /* 0x0000001803037224 */ /* 0x000fe400078e0205 */
[----:B------:R-:W-:-:S03]  /*0b70*/  IMAD.MOV.U32 R0, RZ, RZ, 0x1 ;  /* 0x00000001ff007424 */ /* 0x000fc600078e00ff */
[----:B------:R-:W-:Y:S02]  /*0b80*/  SEL R59, R3, R58, !P3 ;  /* 0x0000003a033b7207 */ /* 0x000fe40005800000 */
[----:B------:R-:W-:-:S07]  /*0b90*/  SEL R58, R58, R3, !P3 ;  /* 0x000000033a3a7207 */ /* 0x000fce0005800000 */
.L_x_4:
[----:B------:R-:W-:-:S08]  /*0ba0*/  NOP ;  /* 0x0000000000007918 */ /* 0x000fd00000000000 */
[----:B------:R-:W0:Y:S02]  /*0bb0*/  USETMAXREG.TRY_ALLOC.CTAPOOL UP0, 0xe8 ;  /* 0x000000e8000079c8 */ /* 0x000e240008000600 */
[----:B0-----:R-:W-:-:S13]  /*0bc0*/  PLOP3.LUT P0, PT, PT, PT, UP0, 0x80, 0x0 ;  /* 0x000000000000781c */ /* 0x001fda0003f0f008 */
[----:B------:R-:W-:Y:S05]  /*0bd0*/  @!P0 BRA `(.L_x_4) ;  /* 0xfffffffc00f08947 */ /* 0x000fea000383ffff */
[----:B------:R-:W-:Y:S01]  /*0be0*/  ULDC.64 UR4, c[0x0][0x598] ;  /* 0x0001660000047ab9 */ /* 0x000fe20000000a00 */
[----:B------:R-:W-:Y:S01]  /*0bf0*/  ULDC.64 UR36, c[0x0][0x208] ;  /* 0x0000820000247ab9 */ /* 0x000fe20000000a00 */
[----:B------:R-:W-:-:S04]  /*0c00*/  ISETP.NE.U32.AND P0, PT, RZ, UR4, PT ;  /* 0x00000004ff007c0c */ /* 0x000fc8000bf05070 */
[----:B------:R-:W-:-:S13]  /*0c10*/  ISETP.NE.AND.EX P0, PT, RZ, UR5, PT, P0 ;  /* 0x00000005ff007c0c */ /* 0x000fda000bf05300 */
[----:B------:R-:W-:Y:S05]  /*0c20*/  @!P0 BRA `(.L_x_7) ;  /* 0x00000000001c8947 */ /* 0x000fea0003800000 */
[----:B------:R-:W0:Y:S02]  /*0c30*/  LDC.64 R4, c[0x0][0x598] ;  /* 0x00016600ff047b82 */ /* 0x000e240000000a00 */
[----:B0-----:R-:W2:Y:S02]  /*0c40*/  LDG.E.64 R4, desc[UR36][R4.64] ;  /* 0x0000002404047981 */ /* 0x001ea4000c1e1b00 */
[----:B--2---:R-:W-:-:S04]  /*0c50*/  ISETP.NE.U32.AND P0, PT, R4, RZ, PT ;  /* 0x000000ff0400720c */ /* 0x004fc80003f05070 */
[----:B------:R-:W-:-:S13]  /*0c60*/  ISETP.NE.AND.EX P0, PT, R5, RZ, PT, P0 ;  /* 0x000000ff0500720c */ /* 0x000fda0003f05300 */
[----:B------:R-:W-:Y:S05]  /*0c70*/  @!P0 BRA `(.L_x_7) ;  /* 0x0000000000088947 */ /* 0x000fea0003800000 */
[----:B------:R0:W5:Y:S01]  /*0c80*/  LD.E R23, desc[UR36][R4.64] ;  /* 0x0000002404177980 */ /* 0x000162000c101900 */
[----:B------:R-:W-:Y:S05]  /*0c90*/  BRA `(.L_x_8) ;  /* 0x0000000000247947 */ /* 0x000fea0003800000 */
.L_x_7:
[----:B------:R-:W-:Y:S02]  /*0ca0*/  ULDC.64 UR4, c[0x0][0x588] ;  /* 0x0001620000047ab9 */ /* 0x000fe40000000a00 */
[----:B------:R-:W-:-:S04]  /*0cb0*/  ISETP.NE.U32.AND P0, PT, RZ, UR4, PT ;  /* 0x00000004ff007c0c */ /* 0x000fc8000bf05070 */
[----:B------:R-:W-:-:S13]  /*0cc0*/  ISETP.NE.AND.EX P0, PT, RZ, UR5, PT, P0 ;  /* 0x00000005ff007c0c */ /* 0x000fda000bf05300 */
[----:B------:R-:W-:Y:S05]  /*0cd0*/  @!P0 BRA `(.L_x_9) ;  /* 0x00000000000c8947 */ /* 0x000fea0003800000 */
[----:B------:R-:W0:Y:S02]  /*0ce0*/  LDC.64 R4, c[0x0][0x588] ;  /* 0x00016200ff047b82 */ /* 0x000e240000000a00 */
[----:B0-----:R1:W5:Y:S01]  /*0cf0*/  LDG.E R23, desc[UR36][R4.64] ;  /* 0x0000002404177981 */ /* 0x001362000c1e1900 */
[----:B------:R-:W-:Y:S05]  /*0d00*/  BRA `(.L_x_8) ;  /* 0x0000000000087947 */ /* 0x000fea0003800000 */
.L_x_9:
[----:B------:R-:W-:Y:S02]  /*0d10*/  ULDC UR4, c[0x0][0x580] ;  /* 0x0001600000047ab9 */ /* 0x000fe40000000800 */
[----:B------:R-:W-:-:S07]  /*0d20*/  IMAD.U32 R23, RZ, RZ, UR4 ;  /* 0x00000004ff177e24 */ /* 0x000fce000f8e00ff */
.L_x_8:
[----:B------:R-:W-:Y:S02]  /*0d30*/  ULDC.64 UR4, c[0x0][0x5a0] ;  /* 0x0001680000047ab9 */ /* 0x000fe40000000a00 */
[----:B------:R-:W-:-:S04]  /*0d40*/  ISETP.NE.U32.AND P0, PT, RZ, UR4, PT ;  /* 0x00000004ff007c0c */ /* 0x000fc8000bf05070 */
[----:B------:R-:W-:-:S13]  /*0d50*/  ISETP.NE.AND.EX P0, PT, RZ, UR5, PT, P0 ;  /* 0x00000005ff007c0c */ /* 0x000fda000bf05300 */
[----:B------:R-:W-:Y:S05]  /*0d60*/  @!P0 BRA `(.L_x_10) ;  /* 0x00000000001c8947 */ /* 0x000fea0003800000 */
[----:B01----:R-:W0:Y:S02]  /*0d70*/  LDC.64 R4, c[0x0][0x5a0] ;  /* 0x00016800ff047b82 */ /* 0x003e240000000a00 */
[----:B0-----:R-:W2:Y:S02]  /*0d80*/  LDG.E.64 R4, desc[UR36][R4.64] ;  /* 0x0000002404047981 */ /* 0x001ea4000c1e1b00 */
[----:B--2---:R-:W-:-:S04]  /*0d90*/  ISETP.NE.U32.AND P0, PT, R4, RZ, PT ;  /* 0x000000ff0400720c */ /* 0x004fc80003f05070 */
[----:B------:R-:W-:-:S13]  /*0da0*/  ISETP.NE.AND.EX P0, PT, R5, RZ, PT, P0 ;  /* 0x000000ff0500720c */ /* 0x000fda0003f05300 */
[----:B------:R-:W-:Y:S05]  /*0db0*/  @!P0 BRA `(.L_x_10) ;  /* 0x0000000000088947 */ /* 0x000fea0003800000 */
[----:B------:R0:W5:Y:S01]  /*0dc0*/  LD.E R56, desc[UR36][R4.64] ;  /* 0x0000002404387980 */ /* 0x000162000c101900 */
[----:B------:R-:W-:Y:S05]  /*0dd0*/  BRA `(.L_x_11) ;  /* 0x0000000000247947 */ /* 0x000fea0003800000 */
.L_x_10:
[----:B------:R-:W-:Y:S02]  /*0de0*/  ULDC.64 UR4, c[0x0][0x590] ;  /* 0x0001640000047ab9 */ /* 0x000fe40000000a00 */
[----:B------:R-:W-:-:S04]  /*0df0*/  ISETP.NE.U32.AND P0, PT, RZ, UR4, PT ;  /* 0x00000004ff007c0c */ /* 0x000fc8000bf05070 */
[----:B------:R-:W-:-:S13]  /*0e00*/  ISETP.NE.AND.EX P0, PT, RZ, UR5, PT, P0 ;  /* 0x00000005ff007c0c */ /* 0x000fda000bf05300 */
[----:B------:R-:W-:Y:S05]  /*0e10*/  @!P0 BRA `(.L_x_12) ;  /* 0x00000000000c8947 */ /* 0x000fea0003800000 */
[----:B01----:R-:W0:Y:S02]  /*0e20*/  LDC.64 R4, c[0x0][0x590] ;  /* 0x00016400ff047b82 */ /* 0x003e240000000a00 */
[----:B0-----:R1:W5:Y:S01]  /*0e30*/  LDG.E R56, desc[UR36][R4.64] ;  /* 0x0000002404387981 */ /* 0x001362000c1e1900 */
[----:B------:R-:W-:Y:S05]  /*0e40*/  BRA `(.L_x_11) ;  /* 0x0000000000087947 */ /* 0x000fea0003800000 */
.L_x_12:
[----:B------:R-:W-:Y:S02]  /*0e50*/  ULDC UR4, c[0x0][0x584] ;  /* 0x0001610000047ab9 */ /* 0x000fe40000000800 */
[----:B------:R-:W-:-:S07]  /*0e60*/  IMAD.U32 R56, RZ, RZ, UR4 ;  /* 0x00000004ff387e24 */ /* 0x000fce000f8e00ff */
.L_x_11:
[----:B------:R-:W-:-:S13]  /*0e70*/  LOP3.LUT P0, RZ, R0, 0xff, RZ, 0xc0, !PT ;  /* 0x000000ff00ff7812 */ /* 0x000fda000780c0ff */
[----:B------:R-:W-:Y:S05]  /*0e80*/  @!P0 EXIT ;  /* 0x000000000000894d */ /* 0x000fea0003800000 */
[----:B------:R-:W-:Y:S01]  /*0e90*/  ULDC UR4, c[0x0][0x28c] ;  /* 0x0000a30000047ab9 */ /* 0x000fe20000000800 */
[----:B------:R-:W-:Y:S01]  /*0ea0*/  LOP3.LUT R62, R19, 0x1, RZ, 0xfc, !PT ;  /* 0x00000001133e7812 */ /* 0x000fe200078efcff */
[----:B------:R-:W-:Y:S01]  /*0eb0*/  UIADD3 UR4, UR4, 0x1f, URZ ;  /* 0x0000001f04047890 */ /* 0x000fe2000fffe03f */
[----:B------:R-:W-:Y:S01]  /*0ec0*/  UMOV UR38, URZ ;  /* 0x0000003f00267c82 */ /* 0x000fe20008000000 */
[----:B------:R-:W-:Y:S02]  /*0ed0*/  UMOV UR39, URZ ;  /* 0x0000003f00277c82 */ /* 0x000fe40008000000 */
[----:B------:R-:W-:-:S04]  /*0ee0*/  USHF.R.S32.HI UR5, URZ, 0x1f, UR4 ;  /* 0x0000001f3f057899 */ /* 0x000fc80008011404 */
[----:B------:R-:W-:-:S04]  /*0ef0*/  ULEA.HI UR5, UR5, UR4, URZ, 0x5 ;  /* 0x0000000405057291 */ /* 0x000fc8000f8f283f */
[----:B------:R-:W-:-:S12]  /*0f00*/  USHF.R.S32.HI UR40, URZ, 0x5, UR5 ;  /* 0x000000053f287899 */ /* 0x000fd80008011405 */
.L_x_94:
[----:B------:R-:W-:Y:S01]  /*0f10*/  LOP3.LUT R0, R18, 0x80, RZ, 0xc0, !PT ;  /* 0x0000008012007812 */ /* 0x000fe200078ec0ff */
[----:B------:R-:W2:Y:S01]  /*0f20*/  S2UR UR7, SR_CgaCtaId ;  /* 0x00000000000779c3 */ /* 0x000ea20000008800 */
[----:B------:R-:W-:Y:S02]  /*0f30*/  UMOV UR6, 0x400 ;  /* 0x0000040000067882 */ /* 0x000fe40000000000 */
[----:B------:R-:W-:-:S06]  /*0f40*/  SHF.R.U32.HI R0, RZ, 0x7, R0 ;  /* 0x00000007ff007819 */ /* 0x000fcc0000011600 */
[----:B---3--:R-:W3:Y:S01]  /*0f50*/  SHFL.IDX PT, R0, R0, RZ, 0x1f ;  /* 0x00001fff00007589 */ /* 0x008ee200000e0000 */
[----:B--2---:R-:W-:Y:S01]  /*0f60*/  ULEA UR42, UR7, UR6, 0x18 ;  /* 0x00000006072a7291 */ /* 0x004fe2000f8ec03f */
[----:B---3--:R-:W-:-:S13]  /*0f70*/  R2UR UR4, R0 ;  /* 0x00000000000472ca */ /* 0x008fda00000e0000 */
[----:B------:R-:W-:-:S04]  /*0f80*/  ULEA.HI UR5, UR4, UR4, URZ, 0x1 ;  /* 0x0000000404057291 */ /* 0x000fc8000f8f083f */
[----:B------:R-:W-:-:S04]  /*0f90*/  ULOP3.LUT UR5, UR5, 0x7fffe, URZ, 0xc0, !UPT ;  /* 0x0007fffe05057892 */ /* 0x000fc8000f8ec03f */
[----:B------:R-:W-:-:S03]  /*0fa0*/  UIADD3 UR5, UR4, -UR5, URZ ;  /* 0x8000000504057290 */ /* 0x000fc6000fffe03f */
[----:B------:R-:W-:Y:S01]  /*0fb0*/  ULDC UR4, c[0x0][0x28c] ;  /* 0x0000a30000047ab9 */ /* 0x000fe20000000800 */
[----:B------:R-:W-:Y:S01]  /*0fc0*/  ULEA UR5, UR5, UR42, 0xd ;  /* 0x0000002a05057291 */ /* 0x000fe2000f8e683f */
[----:B------:R-:W-:-:S03]  /*0fd0*/  ISETP.LT.AND P0, PT, RZ, UR4, PT ;  /* 0x00000004ff007c0c */ /* 0x000fc6000bf01270 */
[----:B------:R-:W-:-:S04]  /*0fe0*/  UIADD3 UR5, UR5, 0x100, URZ ;  /* 0x0000010005057890 */ /* 0x000fc8000fffe03f */
[----:B------:R-:W-:-:S04]  /*0ff0*/  USHF.R.U32.HI UR5, URZ, 0x4, UR5 ;  /* 0x000000043f057899 */ /* 0x000fc80008011605 */
[----:B------:R-:W-:Y:S02]  /*1000*/  ULOP3.LUT UR41, UR5, 0x3fff, URZ, 0xc0, !UPT ;  /* 0x00003fff05297892 */ /* 0x000fe4000f8ec03f */
[----:B-1--45:R-:W-:Y:S10]  /*1010*/  @P0 BRA `(.L_x_13) ;  /* 0x0000000000400947 */ /* 0x032ff40003800000 */
[----:B------:R-:W-:Y:S01]  /*1020*/  MOV R0, 0x0 ;  /* 0x0000000000007802 */ /* 0x000fe20000000f00 */
[----:B------:R-:W-:Y:S01]  /*1030*/  ULDC.64 UR4, c[0x4][0x68] ;  /* 0x01001a0000047ab9 */ /* 0x000fe20000000a00 */
[----:B------:R-:W-:Y:S01]  /*1040*/  ULDC.64 UR6, c[0x4][0x8] ;  /* 0x0100020000067ab9 */ /* 0x000fe20000000a00 */
[----:B01----:R-:W-:Y:S01]  /*1050*/  IMAD.U32 R4, RZ, RZ, UR4 ;  /* 0x00000004ff047e24 */ /* 0x003fe2000f8e00ff */
[----:B------:R0:W1:Y:S01]  /*1060*/  LDC.64 R14, c[0x4][R0] ;  /* 0x01000000000e7b82 */ /* 0x0000620000000a00 */
[----:B------:R-:W-:Y:S01]  /*1070*/  IMAD.U32 R5, RZ, RZ, UR5 ;  /* 0x00000005ff057e24 */ /* 0x000fe2000f8e00ff */
[----:B------:R-:W-:Y:S01]  /*1080*/  ULDC.64 UR4, c[0x4][0x70] ;  /* 0x01001c0000047ab9 */ /* 0x000fe20000000a00 */
[----:B------:R-:W-:Y:S02]  /*1090*/  IMAD.U32 R10, RZ, RZ, UR6 ;  /* 0x00000006ff0a7e24 */ /* 0x000fe4000f8e00ff */
[----:B------:R-:W-:Y:S02]  /*10a0*/  IMAD.U32 R6, RZ, RZ, UR4 ;  /* 0x00000004ff067e24 */ /* 0x000fe4000f8e00ff */
[----:B------:R-:W-:-:S02]  /*10b0*/  IMAD.U32 R7, RZ, RZ, UR5 ;  /* 0x00000005ff077e24 */ /* 0x000fc4000f8e00ff */
[----:B------:R-:W-:Y:S02]  /*10c0*/  IMAD.U32 R11, RZ, RZ, UR7 ;  /* 0x00000007ff0b7e24 */ /* 0x000fe4000f8e00ff */
[----:B------:R-:W-:Y:S02]  /*10d0*/  IMAD.MOV.U32 R8, RZ, RZ, 0x1e1 ;  /* 0x000001e1ff087424 */ /* 0x000fe400078e00ff */
[----:B------:R-:W-:Y:S02]  /*10e0*/  IMAD.MOV.U32 R12, RZ, RZ, 0x1 ;  /* 0x00000001ff0c7424 */ /* 0x000fe400078e00ff */
[----:B0-----:R-:W-:-:S07]  /*10f0*/  IMAD.MOV.U32 R13, RZ, RZ, RZ ;  /* 0x000000ffff0d7224 */ /* 0x001fce00078e00ff */
[----:B------:R-:W-:-:S07]  /*1100*/  LEPC R20, `(.L_x_13) ;  /* 0x000000001014794e */ /* 0x000fce0000000000 */
[----:B-1---5:R-:W-:Y:S05]  /*1110*/  CALL.ABS.NOINC R14 ;  /* 0x000000000e007343 */ /* 0x022fea0003c00000 */
.L_x_13:
[----:B------:R-:W-:-:S13]  /*1120*/  ISETP.NE.AND P0, PT, R62, 0x3, PT ;  /* 0x000000033e00780c */ /* 0x000fda0003f05270 */
[----:B------:R-:W-:Y:S05]  /*1130*/  @!P0 BRA `(.L_x_14) ;  /* 0x0000000000048947 */ /* 0x000fea0003800000 */
[----:B------:R-:W-:Y:S01]  /*1140*/  BPT.TRAP 0x1 ;  /* 0x000000040000795c */ /* 0x000fe20000300000 */
.L_x_14:
[----:B------:R-:W-:Y:S02]  /*1150*/  IMAD.U32 R3, RZ, RZ, UR39 ;  /* 0x00000027ff037e24 */ /* 0x000fe4000f8e00ff */
[----:B------:R-:W-:-:S03]  /*1160*/  IMAD.U32 R0, RZ, RZ, UR38 ;  /* 0x00000026ff007e24 */ /* 0x000fc6000f8e00ff */
[----:B------:R-:W-:Y:S02]  /*1170*/  LEA R3, R3, UR42, 0x3 ;  /* 0x0000002a03037c11 */ /* 0x000fe4000f8e18ff */
[----:B------:R-:W-:-:S04]  /*1180*/  SHF.L.U32 R0, R0, 0x1f, RZ ;  /* 0x0000001f00007819 */ /* 0x000fc800000006ff */
[----:B------:R2:W3:Y:S01]  /*1190*/  SYNCS.PHASECHK.TRANS64.TRYWAIT P1, [R3+URZ], R0 ;  /* 0x00000000030075a7 */ /* 0x0004e2000802017f */
[----:B------:R-:W-:Y:S05]  /*11a0*/  @!P0 BRA `(.L_x_15) ;  /* 0x0000000000048947 */ /* 0x000fea0003800000 */
[----:B------:R-:W-:Y:S01]  /*11b0*/  BPT.TRAP 0x1 ;  /* 0x000000040000795c */ /* 0x000fe20000300000 */
.L_x_15:
[----:B---3--:R-:W-:Y:S05]  /*11c0*/  @P1 BRA `(.L_x_16) ;  /* 0x0000000000081947 */ /* 0x008fea0003800000 */
[----:B------:R-:W3:Y:S02]  /*11d0*/  SYNCS.PHASECHK.TRANS64.TRYWAIT P1, [R3+URZ], R0 ;  /* 0x00000000030075a7 */ /* 0x000ee4000802017f */
[----:B---3--:R-:W-:Y:S05]  /*11e0*/  @!P1 BRA `(.L_x_17) ;  /* 0x0000004800689947 */ /* 0x008fea0003800000 */
.L_x_16:
[----:B------:R-:W-:-:S04]  /*11f0*/  UISETP.LT.AND UP0, UPT, UR40, 0x1, UPT ;  /* 0x000000012800788c */ /* 0x000fc8000bf01270 */
[----:B------:R-:W-:-:S04]  /*1200*/  USEL UR4, UR40, 0x1, UP0 ;  /* 0x0000000128047887 */ /* 0x000fc80008000000 */
[----:B------:R-:W-:-:S06]  /*1210*/  UIADD3 UR4, UR40, -UR4, URZ ;  /* 0x8000000428047290 */ /* 0x000fcc000fffe03f */
[----:B--23--:R-:W-:Y:S01]  /*1220*/  IMAD.U32 R0, RZ, RZ, UR4 ;  /* 0x00000004ff007e24 */ /* 0x00cfe2000f8e00ff */
[----:B------:R-:W-:Y:S05]  /*1230*/  WARPSYNC.ALL ;  /* 0x0000000000007948 */ /* 0x000fea0003800000 */
[----:B------:R-:W-:Y:S01]  /*1240*/  ISETP.GE.AND P1, PT, R0, 0x1, PT ;  /* 0x000000010000780c */ /* 0x000fe20003f26270 */
[----:B------:R-:W-:Y:S01]  /*1250*/  UIADD3 UR4, UR42, 0xc100, URZ ;  /* 0x0000c1002a047890 */ /* 0x000fe2000fffe03f */
[----:B------:R-:W-:Y:S01]  /*1260*/  WARPGROUP.ARRIVE ;  /* 0x00000000000079c5 */ /* 0x000fe20000000000 */
[----:B------:R-:W-:Y:S01]  /*1270*/  UMOV UR9, 0x40000040 ;  /* 0x4000004000097882 */ /* 0x000fe20000000000 */
[----:B------:R-:W-:Y:S01]  /*1280*/  UMOV UR11, 0x40000040 ;  /* 0x40000040000b7882 */ /* 0x000fe20000000000 */
[----:B------:R-:W-:-:S04]  /*1290*/  USHF.R.U32.HI UR4, URZ, 0x4, UR4 ;  /* 0x000000043f047899 */ /* 0x000fc80008011604 */
[----:B------:R-:W-:Y:S02]  /*12a0*/  ULOP3.LUT UR5, UR4, 0x3fff, URZ, 0xc0, !UPT ;  /* 0x00003fff04057892 */ /* 0x000fe4000f8ec03f */
[----:B------:R-:W-:Y:S02]  /*12b0*/  ULOP3.LUT UR4, UR41, 0x10000, URZ, 0xfc, !UPT ;  /* 0x0001000029047892 */ /* 0x000fe4000f8efc3f */
[----:B------:R-:W-:Y:S02]  /*12c0*/  ULOP3.LUT UR5, UR5, 0x10000, URZ, 0xfc, !UPT ;  /* 0x0001000005057892 */ /* 0x000fe4000f8efc3f */
[----:B------:R-:W-:Y:S02]  /*12d0*/  ULEA UR6, UR39, UR4, 0xa ;  /* 0x0000000427067291 */ /* 0x000fe4000f8e503f */
[----:B------:R-:W-:-:S05]  /*12e0*/  ULEA UR7, UR39, UR5, 0x9 ;  /* 0x0000000527077291 */ /* 0x000fca000f8e483f */
[----:B------:R-:W-:Y:S02]  /*12f0*/  UMOV UR8, UR6 ;  /* 0x0000000600087c82 */ /* 0x000fe40008000000 */
[----:B------:R-:W-:Y:S02]  /*1300*/  UMOV UR10, UR7 ;  /* 0x00000007000a7c82 */ /* 0x000fe40008000000 */
[----:B------:R-:W-:Y:S01]  /*1310*/  HGMMA.64x64x8.F32.TF32 R24, gdesc[UR8], RZ, !UPT, gsb0 ;  /* 0x04e00000081879f0 */ /* 0x000fe2000c0028ff */
[----:B------:R-:W-:Y:S02]  /*1320*/  UIADD3 UR8, UR6, 0x2, URZ ;  /* 0x0000000206087890 */ /* 0x000fe4000fffe03f */
[----:B------:R-:W-:Y:S01]  /*1330*/  UIADD3 UR10, UR7, 0x2, URZ ;  /* 0x00000002070a7890 */ /* 0x000fe2000fffe03f */
[----:B------:R-:W-:Y:S01]  /*1340*/  UMOV UR9, 0x40000040 ;  /* 0x4000004000097882 */ /* 0x000fe20000000000 */
[----:B------:R-:W-:Y:S01]  /*1350*/  UMOV UR11, 0x40000040 ;  /* 0x40000040000b7882 */ /* 0x000fe20000000000 */
[----:B------:R-:W-:-:S02]  /*1360*/  WARPGROUP.DEPBAR.LE gsb0, 0x0 ;  /* 0x00008000000079c5 */ /* 0x000fc40000010000 */
[----:B------:R-:W-:-:S06]  /*1370*/  WARPGROUP.ARRIVE ;  /* 0x00000000000079c5 */ /* 0x000fcc0000000000 */
[----:B------:R-:W-:Y:S01]  /*1380*/  HGMMA.64x64x8.F32.TF32 R24, gdesc[UR8], R24, gsb0 ;  /* 0x04e00000081879f0 */ /* 0x000fe20008002818 */
[----:B------:R-:W-:Y:S02]  /*1390*/  UIADD3 UR8, UR6, 0x4, URZ ;  /* 0x0000000406087890 */ /* 0x000fe4000fffe03f */
[----:B------:R-:W-:Y:S01]  /*13a0*/  UIADD3 UR10, UR7, 0x4, URZ ;  /* 0x00000004070a7890 */ /* 0x000fe2000fffe03f */
[----:B------:R-:W-:Y:S01]  /*13b0*/  UMOV UR9, 0x40000040 ;  /* 0x4000004000097882 */ /* 0x000fe20000000000 */
[----:B------:R-:W-:Y:S01]  /*13c0*/  UMOV UR11, 0x40000040 ;  /* 0x40000040000b7882 */ /* 0x000fe20000000000 */
[----:B------:R-:W-:Y:S02]  /*13d0*/  WARPGROUP.DEPBAR.LE gsb0, 0x0 ;  /* 0x00008000000079c5 */ /* 0x000fe40000010000 */
        /* <DEDUP_REMOVED lines=8> */
[----:B------:R-:W-:Y:S03]  /*1460*/  HGMMA.64x64x8.F32.TF32 R24, gdesc[UR8], R24, gsb0 ;  /* 0x04e00000081879f0 */ /* 0x000fe60008002818 */
[----:B------:R-:W-:Y:S02]  /*1470*/  WARPGROUP.DEPBAR.LE gsb0, 0x0 ;  /* 0x00008000000079c5 */ /* 0x000fe40000010000 */
[----:B------:R-:W-:Y:S05]  /*1480*/  @!P1 BRA `(.L_x_18) ;  /* 0x0000000400189947 */ /* 0x000fea0003800000 */
[----:B------:R-:W-:-:S04]  /*1490*/  UIADD3 UR6, UR39, 0x1, URZ ;  /* 0x0000000127067890 */ /* 0x000fc8000fffe03f */
[----:B------:R-:W-:-:S04]  /*14a0*/  UISETP.NE.AND UP0, UPT, UR6, 0x3, UPT ;  /* 0x000000030600788c */ /* 0x000fc8000bf05270 */
[----:B------:R-:W-:Y:S02]  /*14b0*/  USEL UR7, URZ, 0x1, UP0 ;  /* 0x000000013f077887 */ /* 0x000fe40008000000 */
[----:B------:R-:W-:Y:S02]  /*14c0*/  USEL UR6, UR6, URZ, UP0 ;  /* 0x0000003f06067287 */ /* 0x000fe40008000000 */
[----:B------:R-:W-:-:S06]  /*14d0*/  ULOP3.LUT UR7, UR38, UR7, URZ, 0x3c, !UPT ;  /* 0x0000000726077292 */ /* 0x000fcc000f8e3c3f */
[----:B01----:R-:W-:Y:S01]  /*14e0*/  IMAD.U32 R5, RZ, RZ, UR7 ;  /* 0x00000007ff057e24 */ /* 0x003fe2000f8e00ff */
[----:B------:R-:W-:-:S06]  /*14f0*/  UMOV UR7, UR39 ;  /* 0x0000002700077c82 */ /* 0x000fcc0008000000 */
.L_x_25:
[----:B01----:R-:W-:Y:S05]  /*1500*/  @!P0 BRA `(.L_x_19) ;  /* 0x0000000000048947 */ /* 0x003fea0003800000 */
[----:B------:R-:W-:Y:S01]  /*1510*/  BPT.TRAP 0x1 ;  /* 0x000000040000795c */ /* 0x000fe20000300000 */
.L_x_19:
[----:B------:R-:W0:Y:S01]  /*1520*/  S2UR UR9, SR_CgaCtaId ;  /* 0x00000000000979c3 */ /* 0x000e220000008800 */
[----:B------:R-:W-:Y:S01]  /*1530*/  UMOV UR8, 0x400 ;  /* 0x0000040000087882 */ /* 0x000fe20000000000 */
[----:B------:R-:W-:Y:S01]  /*1540*/  SHF.L.U32 R3, R5, 0x1f, RZ ;  /* 0x0000001f05037819 */ /* 0x000fe200000006ff */
[----:B0-----:R-:W-:-:S04]  /*1550*/  ULEA UR14, UR9, UR8, 0x18 ;  /* 0x00000008090e7291 */ /* 0x001fc8000f8ec03f */
[----:B------:R-:W-:-:S09]  /*1560*/  ULEA UR8, UR6, UR14, 0x3 ;  /* 0x0000000e06087291 */ /* 0x000fd2000f8e183f */
[----:B------:R0:W1:Y:S01]  /*1570*/  SYNCS.PHASECHK.TRANS64.TRYWAIT P1, [UR8], R3 ;  /* 0x00000003ff0075a7 */ /* 0x0000620008020148 */
[----:B------:R-:W-:Y:S05]  /*1580*/  @!P0 BRA `(.L_x_20) ;  /* 0x0000000000048947 */ /* 0x000fea0003800000 */
[----:B------:R-:W-:Y:S01]  /*1590*/  BPT.TRAP 0x1 ;  /* 0x000000040000795c */ /* 0x000fe20000300000 */
.L_x_20:
[----:B-1----:R-:W-:Y:S05]  /*15a0*/  @P1 BRA `(.L_x_21) ;  /* 0x0000000000081947 */ /* 0x002fea0003800000 */
[----:B------:R-:W1:Y:S02]  /*15b0*/  SYNCS.PHASECHK.TRANS64.TRYWAIT P1, [UR8], R3 ;  /* 0x00000003ff0075a7 */ /* 0x000e640008020148 */
[----:B-1----:R-:W-:Y:S05]  /*15c0*/  @!P1 BRA `(.L_x_22) ;  /* 0x0000004400849947 */ /* 0x002fea0003800000 */
.L_x_21:
[----:B------:R-:W-:Y:S01]  /*15d0*/  ULEA UR12, UR6, UR4, 0xa ;  /* 0x00000004060c7291 */ /* 0x000fe2000f8e503f */
[----:B------:R-:W-:Y:S01]  /*15e0*/  WARPGROUP.ARRIVE ;  /* 0x00000000000079c5 */ /* 0x000fe20000000000 */
[----:B------:R-:W-:Y:S01]  /*15f0*/  ULEA UR13, UR6, UR5, 0x9 ;  /* 0x00000005060d7291 */ /* 0x000fe2000f8e483f */
[----:B------:R-:W-:Y:S01]  /*1600*/  UMOV UR9, 0x40000040 ;  /* 0x4000004000097882 */ /* 0x000fe20000000000 */
[----:B------:R-:W-:-:S03]  /*1610*/  UMOV UR11, 0x40000040 ;  /* 0x40000040000b7882 */ /* 0x000fc60000000000 */
[----:B------:R-:W-:Y:S02]  /*1620*/  UMOV UR8, UR12 ;  /* 0x0000000c00087c82 */ /* 0x000fe40008000000 */
[----:B------:R-:W-:Y:S02]  /*1630*/  UMOV UR10, UR13 ;  /* 0x0000000d000a7c82 */ /* 0x000fe40008000000 */
[----:B------:R-:W-:Y:S01]  /*1640*/  HGMMA.64x64x8.F32.TF32 R24, gdesc[UR8], R24, gsb0 ;  /* 0x04e00000081879f0 */ /* 0x000fe20008002818 */
        /* <DEDUP_REMOVED lines=23> */
[----:B------:R-:W-:Y:S01]  /*17c0*/  BPT.TRAP 0x1 ;  /* 0x000000040000795c */ /* 0x000fe20000300000 */
.L_x_23:
[----:B------:R-:W-:Y:S01]  /*17d0*/  ULEA UR8, UR7, UR14, 0x3 ;  /* 0x0000000e07087291 */ /* 0x000fe2000f8e183f */
[----:B------:R-:W-:-:S03]  /*17e0*/  ISETP.GT.U32.AND P1, PT, R19, 0x1, PT ;  /* 0x000000011300780c */ /* 0x000fc60003f24070 */
[----:B------:R-:W-:-:S04]  /*17f0*/  UIADD3 UR8, UR8, 0x18, URZ ;  /* 0x0000001808087890 */ /* 0x000fc8000fffe03f */
[----:B------:R-:W-:-:S09]  /*1800*/  UPRMT UR8, URZ, 0x654, UR8 ;  /* 0x000006543f087896 */ /* 0x000fd20008000008 */
[----:B------:R-:W-:Y:S01]  /*1810*/  SYNCS.ARRIVE.TRANS64.RED.A1T0 RZ, [UR8], RZ ;  /* 0x000000ffffff79a7 */ /* 0x000fe20008100408 */
[----:B------:R-:W-:Y:S05]  /*1820*/  @P1 BRA `(.L_x_24) ;  /* 0x0000000000041947 */ /* 0x000fea0003800000 */
[----:B------:R-:W-:Y:S01]  /*1830*/  BPT.TRAP 0x1 ;  /* 0x000000040000795c */ /* 0x000fe20000300000 */
.L_x_24:
[----:B------:R-:W-:Y:S01]  /*1840*/  UIADD3 UR6, UR6, 0x1, URZ ;  /* 0x0000000106067890 */ /* 0x000fe2000fffe03f */
[C---:B------:R-:W-:Y:S01]  /*1850*/  ISETP.GT.AND P1, PT, R0.reuse, 0x1, PT ;  /* 0x000000010000780c */ /* 0x040fe20003f24270 */
[----:B------:R-:W-:Y:S01]  /*1860*/  UIADD3 UR7, UR7, 0x1, URZ ;  /* 0x0000000107077890 */ /* 0x000fe2000fffe03f */
[----:B------:R-:W-:Y:S01]  /*1870*/  VIADD R0, R0, 0xffffffff ;  /* 0xffffffff00007836 */ /* 0x000fe20000000000 */
[----:B------:R-:W-:Y:S02]  /*1880*/  UISETP.NE.AND UP0, UPT, UR6, 0x3, UPT ;  /* 0x000000030600788c */ /* 0x000fe4000bf05270 */
[----:B------:R-:W-:Y:S02]  /*1890*/  UISETP.NE.AND UP1, UPT, UR7, 0x3, UPT ;  /* 0x000000030700788c */ /* 0x000fe4000bf25270 */
[----:B------:R-:W-:Y:S02]  /*18a0*/  USEL UR8, URZ, 0x1, UP0 ;  /* 0x000000013f087887 */ /* 0x000fe40008000000 */
[----:B------:R-:W-:-:S02]  /*18b0*/  USEL UR6, UR6, URZ, UP0 ;  /* 0x0000003f06067287 */ /* 0x000fc40008000000 */
[----:B------:R-:W-:Y:S02]  /*18c0*/  USEL UR7, UR7, URZ, UP1 ;  /* 0x0000003f07077287 */ /* 0x000fe40008800000 */
[----:B------:R-:W-:Y:S01]  /*18d0*/  LOP3.LUT R5, R5, UR8, RZ, 0x3c, !PT ;  /* 0x0000000805057c12 */ /* 0x000fe2000f8e3cff */
[----:B------:R-:W-:Y:S09]  /*18e0*/  @P1 BRA `(.L_x_25) ;  /* 0xfffffffc00041947 */ /* 0x000ff2000383ffff */
.L_x_18:
[----:B------:R-:W2:Y:S02]  /*18f0*/  LDC R0, c[0x0][0x28c] ;  /* 0x0000a300ff007b82 */ /* 0x000ea40000000800 */
[----:B--2---:R-:W-:-:S13]  /*1900*/  ISETP.GE.AND P1, PT, R0, 0x1, PT ;  /* 0x000000010000780c */ /* 0x004fda0003f26270 */
[----:B------:R-:W-:Y:S05]  /*1910*/  @!P1 BRA `(.L_x_26) ;  /* 0x0000000000489947 */ /* 0x000fea0003800000 */
[----:B------:R-:W-:Y:S05]  /*1920*/  @!P0 BRA `(.L_x_27) ;  /* 0x0000000000048947 */ /* 0x000fea0003800000 */
[----:B------:R-:W-:Y:S01]  /*1930*/  BPT.TRAP 0x1 ;  /* 0x000000040000795c */ /* 0x000fe20000300000 */
.L_x_27:
[----:B------:R-:W2:Y:S01]  /*1940*/  S2UR UR7, SR_CgaCtaId ;  /* 0x00000000000779c3 */ /* 0x000ea20000008800 */
[----:B------:R-:W-:Y:S01]  /*1950*/  UISETP.LT.AND UP0, UPT, UR40, 0x1, UPT ;  /* 0x000000012800788c */ /* 0x000fe2000bf01270 */
[----:B------:R-:W-:-:S03]  /*1960*/  ISETP.GT.U32.AND P0, PT, R19, 0x1, PT ;  /* 0x000000011300780c */ /* 0x000fc60003f04070 */
[----:B------:R-:W-:-:S04]  /*1970*/  USEL UR6, UR40, 0x1, UP0 ;  /* 0x0000000128067887 */ /* 0x000fc80008000000 */
[----:B------:R-:W-:-:S04]  /*1980*/  UIADD3 UR6, UR39, UR40, -UR6 ;  /* 0x0000002827067290 */ /* 0x000fc8000fffe806 */
[----:B------:R-:W-:-:S04]  /*1990*/  UIMAD.WIDE.U32 UR4, UR6, -0x55555555, URZ ;  /* 0xaaaaaaab060478a5 */ /* 0x000fc8000f8e003f */
[----:B------:R-:W-:-:S03]  /*19a0*/  USHF.R.U32.HI UR4, URZ, 0x1, UR5 ;  /* 0x000000013f047899 */ /* 0x000fc60008011605 */
[----:B------:R-:W-:Y:S01]  /*19b0*/  UMOV UR5, 0x400 ;  /* 0x0000040000057882 */ /* 0x000fe20000000000 */
[----:B------:R-:W-:Y:S02]  /*19c0*/  UIMAD UR6, UR4, -0x3, UR6 ;  /* 0xfffffffd040678a4 */ /* 0x000fe4000f8e0206 */
[----:B--2---:R-:W-:-:S04]  /*19d0*/  ULEA UR5, UR7, UR5, 0x18 ;  /* 0x0000000507057291 */ /* 0x004fc8000f8ec03f */
[----:B------:R-:W-:-:S04]  /*19e0*/  ULEA UR6, UR6, UR5, 0x3 ;  /* 0x0000000506067291 */ /* 0x000fc8000f8e183f */
[----:B------:R-:W-:-:S04]  /*19f0*/  UIADD3 UR6, UR6, 0x18, URZ ;  /* 0x0000001806067890 */ /* 0x000fc8000fffe03f */
[----:B------:R-:W-:-:S09]  /*1a00*/  UPRMT UR6, URZ, 0x654, UR6 ;  /* 0x000006543f067896 */ /* 0x000fd20008000006 */
[----:B------:R-:W-:Y:S01]  /*1a10*/  SYNCS.ARRIVE.TRANS64.RED.A1T0 RZ, [UR6], RZ ;  /* 0x000000ffffff79a7 */ /* 0x000fe20008100406 */
[----:B------:R-:W-:Y:S05]  /*1a20*/  @P0 BRA `(.L_x_26) ;  /* 0x0000000000040947 */ /* 0x000fea0003800000 */
[----:B------:R-:W-:Y:S01]  /*1a30*/  BPT.TRAP 0x1 ;  /* 0x000000040000795c */ /* 0x000fe20000300000 */
.L_x_26:
[----:B------:R-:W2:Y:S01]  /*1a40*/  LDC R6, c[0x0][0x288] ;  /* 0x0000a200ff067b82 */ /* 0x000ea20000000800 */
[C---:B01----:R-:W-:Y:S01]  /*1a50*/  LOP3.LUT R5, R18.reuse, 0x3, RZ, 0xc0, !PT ;  /* 0x0000000312057812 */ /* 0x043fe200078ec0ff */
[----:B------:R-:W-:Y:S01]  /*1a60*/  IMAD.SHL.U32 R59, R59, 0x40, RZ ;  /* 0x000000403b3b7824 */ /* 0x000fe200078e00ff */
[----:B------:R-:W-:Y:S01]  /*1a70*/  UIADD3 UR39, UR40, UR39, URZ ;  /* 0x0000002728277290 */ /* 0x000fe2000fffe03f */
[----:B------:R-:W-:Y:S01]  /*1a80*/  SHF.R.U32.HI R3, RZ, 0x2, R18 ;  /* 0x00000002ff037819 */ /* 0x000fe20000011612 */
[C---:B------:R-:W-:Y:S01]  /*1a90*/  IMAD.SHL.U32 R10, R18.reuse, 0x2, RZ ;  /* 0x00000002120a7824 */ /* 0x040fe200078e00ff */
[----:B------:R-:W-:Y:S01]  /*1aa0*/  LOP3.LUT R4, R18, 0x60, RZ, 0xc0, !PT ;  /* 0x0000006012047812 */ /* 0x000fe200078ec0ff */
[----:B------:R-:W-:Y:S01]  /*1ab0*/  UISETP.GT.U32.AND UP0, UPT, UR39, 0x2, UPT ;  /* 0x000000022700788c */ /* 0x000fe2000bf04070 */
[----:B------:R-:W-:Y:S01]  /*1ac0*/  LOP3.LUT R0, R22, 0x1, RZ, 0xc0, !PT ;  /* 0x0000000116007812 */ /* 0x000fe200078ec0ff */
[----:B------:R-:W-:Y:S01]  /*1ad0*/  ULDC UR7, c[0x0][0x284] ;  /* 0x0000a10000077ab9 */ /* 0x000fe20000000800 */
[----:B------:R-:W-:Y:S01]  /*1ae0*/  LOP3.LUT R3, R3, 0x7, RZ, 0xc0, !PT ;  /* 0x0000000703037812 */ /* 0x000fe200078ec0ff */
[----:B------:R-:W-:Y:S01]  /*1af0*/  UISETP.LT.U32.AND UP0, UPT, UR40, 0x3, UP0 ;  /* 0x000000032800788c */ /* 0x000fe20008701070 */
[----:B------:R-:W-:Y:S01]  /*1b00*/  SHF.R.U32.HI R4, RZ, 0x1, R4 ;  /* 0x00000001ff047819 */ /* 0x000fe20000011604 */
[----:B------:R-:W-:Y:S01]  /*1b10*/  IMAD.SHL.U32 R8, R0, 0x40, RZ ;  /* 0x0000004000087824 */ /* 0x000fe200078e00ff */
[----:B------:R-:W-:Y:S01]  /*1b20*/  UISETP.GE.U32.AND UP1, UPT, UR40, 0x3, UPT ;  /* 0x000000032800788c */ /* 0x000fe2000bf26070 */
[----:B------:R-:W-:Y:S01]  /*1b30*/  SHF.R.S32.HI R15, RZ, 0x1f, R57 ;  /* 0x0000001fff0f7819 */ /* 0x000fe20000011439 */
[----:B------:R-:W-:Y:S01]  /*1b40*/  ULDC.64 UR8, c[0x0][0x5d0] ;  /* 0x0001740000087ab9 */ /* 0x000fe20000000a00 */
[--C-:B------:R-:W-:Y:S01]  /*1b50*/  IADD3 R7, RZ, -R4, -R3.reuse ;  /* 0x80000004ff077210 */ /* 0x100fe20007ffe803 */
[----:B------:R-:W-:Y:S01]  /*1b60*/  UIMAD.WIDE.U32 UR4, UR39, -0x55555555, URZ ;  /* 0xaaaaaaab270478a5 */ /* 0x000fe2000f8e003f */
[C---:B------:R-:W-:Y:S01]  /*1b70*/  LOP3.LUT R10, R59.reuse, 0x6, R10, 0xf8, !PT ;  /* 0x000000063b0a7812 */ /* 0x040fe200078ef80a */
[----:B------:R-:W-:Y:S01]  /*1b80*/  USEL UR6, URZ, 0x1, !UP0 ;  /* 0x000000013f067887 */ /* 0x000fe2000c000000 */
[----:B------:R-:W-:Y:S01]  /*1b90*/  LOP3.LUT R3, R8, 0x40, R3, 0xe2, !PT ;  /* 0x0000004008037812 */ /* 0x000fe200078ee203 */
[C---:B------:R-:W-:Y:S01]  /*1ba0*/  IMAD.WIDE R8, R58.reuse, 0x80, RZ ;  /* 0x000000803a087825 */ /* 0x040fe200078e02ff */
[----:B------:R-:W-:Y:S01]  /*1bb0*/  SHF.R.S32.HI R11, RZ, 0x1f, R10 ;  /* 0x0000001fff0b7819 */ /* 0x000fe2000001140a */
[----:B------:R-:W-:Y:S01]  /*1bc0*/  USHF.R.U32.HI UR4, URZ, 0x1, UR5 ;  /* 0x000000013f047899 */ /* 0x000fe20008011605 */
[----:B--2---:R-:W-:Y:S01]  /*1bd0*/  ISETP.GE.AND P0, PT, R59, R6, PT ;  /* 0x000000063b00720c */ /* 0x004fe20003f06270 */
[----:B------:R-:W-:Y:S01]  /*1be0*/  IMAD R12, R5, -0x2, R6 ;  /* 0xfffffffe050c7824 */ /* 0x000fe200078e0206 */
[----:B------:R-:W-:Y:S01]  /*1bf0*/  ULOP3.LUT UR38, UR38, UR6, URZ, 0x3c, !UPT ;  /* 0x0000000626267292 */ /* 0x000fe2000f8e3c3f */
[----:B------:R-:W-:Y:S01]  /*1c00*/  IMAD.SHL.U32 R5, R58, 0x80, RZ ;  /* 0x000000803a057824 */ /* 0x000fe200078e00ff */
[----:B------:R-:W-:Y:S01]  /*1c10*/  LOP3.LUT R73, R8, R3, R4, 0xfe, !PT ;  /* 0x0000000308497212 */ /* 0x000fe200078efe04 */
[----:B------:R-:W-:Y:S01]  /*1c20*/  IMAD R6, R15, UR8, RZ ;  /* 0x000000080f067c24 */ /* 0x000fe2000f8e02ff */
[----:B------:R-:W-:Y:S01]  /*1c30*/  UIMAD UR39, UR4, -0x3, UR39 ;  /* 0xfffffffd042778a4 */ /* 0x000fe2000f8e0227 */
[----:B------:R-:W-:Y:S01]  /*1c40*/  IMAD R0, R0, -0x40, R7 ;  /* 0xffffffc000007824 */ /* 0x000fe200078e0207 */
[----:B------:R-:W-:Y:S01]  /*1c50*/  ISETP.GE.OR P0, PT, R5, UR7, P0 ;  /* 0x0000000705007c0c */ /* 0x000fe20008706670 */
[C---:B------:R-:W-:Y:S01]  /*1c60*/  IMAD R13, R57.reuse, UR9, R6 ;  /* 0x00000009390d7c24 */ /* 0x040fe2000f8e0206 */
[----:B------:R-:W-:Y:S01]  /*1c70*/  @UP1 ULOP3.LUT UR38, UR38, 0x1, UR4, 0x78, !UPT ;  /* 0x0000000126261892 */ /* 0x000fe2000f8e7804 */
[----:B------:R-:W-:Y:S01]  /*1c80*/  IMAD.WIDE.U32 R6, R57, UR8, R10 ;  /* 0x0000000839067c25 */ /* 0x000fe2000f8e000a */
[----:B------:R-:W-:-:S03]  /*1c90*/  IADD3 R3, -R5, UR7, R0 ;  /* 0x0000000705037c10 */ /* 0x000fc6000fffe100 */
[----:B------:R-:W-:Y:S02]  /*1ca0*/  IMAD.IADD R7, R7, 0x1, R13 ;  /* 0x0000000107077824 */ /* 0x000fe400078e020d */
[----:B------:R-:W-:Y:S02]  /*1cb0*/  IMAD.IADD R4, R12, 0x1, -R59 ;  /* 0x000000010c047824 */ /* 0x000fe400078e0a3b */
[----:B------:R-:W-:Y:S02]  /*1cc0*/  IMAD.MOV.U32 R0, RZ, RZ, -0x1 ;  /* 0xffffffffff007424 */ /* 0x000fe400078e00ff */
[----:B------:R-:W-:Y:S05]  /*1cd0*/  @P0 BRA `(.L_x_28) ;  /* 0x0000002000980947 */ /* 0x000fea0003800000 */
[----:B------:R-:W0:Y:S01]  /*1ce0*/  LDC.64 R64, c[0x0][0x5c8] ;  /* 0x00017200ff407b82 */ /* 0x000e220000000a00 */
[----:B-----5:R-:W-:Y:S01]  /*1cf0*/  FSETP.NEU.AND P0, PT, R56, RZ, PT ;  /* 0x000000ff3800720b */ /* 0x020fe20003f0d000 */
[----:B------:R-:W-:Y:S01]  /*1d00*/  BSSY B0, `(.L_x_28) ;  /* 0x0000223000007945 */ /* 0x000fe20003800000 */
[----:B------:R-:W-:-:S04]  /*1d10*/  ISETP.GT.AND P1, PT, R4, RZ, PT ;  /* 0x000000ff0400720c */ /* 0x000fc80003f24270 */
[----:B------:R-:W-:Y:S01]  /*1d20*/  ISETP.GT.AND P2, PT, R3, RZ, P1 ;  /* 0x000000ff0300720c */ /* 0x000fe20000f44270 */
[-C--:B0-----:R-:W-:Y:S02]  /*1d30*/  IMAD R12, R9, R64.reuse, RZ ;  /* 0x00000040090c7224 */ /* 0x081fe400078e02ff */
[----:B------:R-:W-:-:S04]  /*1d40*/  IMAD.WIDE.U32 R58, R73, R64, R6 ;  /* 0x00000040493a7225 */ /* 0x000fc800078e0006 */
[----:B------:R-:W-:-:S04]  /*1d50*/  IMAD R5, R73, R65, R12 ;  /* 0x0000004149057224 */ /* 0x000fc800078e020c */
[----:B------:R-:W-:Y:S01]  /*1d60*/  IMAD.IADD R75, R59, 0x1, R5 ;  /* 0x000000013b4b7824 */ /* 0x000fe200078e0205 */
[----:B------:R-:W-:Y:S06]  /*1d70*/  @!P0 BRA `(.L_x_29) ;  /* 0x0000001400dc8947 */ /* 0x000fec0003800000 */
[----:B------:R-:W0:Y:S01]  /*1d80*/  LDC.64 R66, c[0x0][0x5b8] ;  /* 0x00016e00ff427b82 */ /* 0x000e220000000a00 */
[----:B------:R-:W-:-:S07]  /*1d90*/  ULDC.64 UR4, c[0x0][0x5c0] ;  /* 0x0001700000047ab9 */ /* 0x000fce0000000a00 */
[----:B------:R-:W1:Y:S08]  /*1da0*/  LDC.64 R68, c[0x0][0x5b0] ;  /* 0x00016c00ff447b82 */ /* 0x000e700000000a00 */
[----:B------:R-:W2:Y:S01]  /*1db0*/  LDC.64 R70, c[0x0][0x5a8] ;  /* 0x00016a00ff467b82 */ /* 0x000ea20000000a00 */
[-C--:B0-----:R-:W-:Y:S02]  /*1dc0*/  IMAD R6, R15, R66.reuse, RZ ;  /* 0x000000420f067224 */ /* 0x081fe400078e02ff */
[----:B------:R-:W-:-:S04]  /*1dd0*/  IMAD.WIDE.U32 R60, R57, R66, R10 ;  /* 0x00000042393c7225 */ /* 0x000fc800078e000a */
[----:B------:R-:W-:Y:S02]  /*1de0*/  IMAD R59, R57, R67, R6 ;  /* 0x00000043393b7224 */ /* 0x000fe400078e0206 */
[-C--:B-1----:R-:W-:Y:S02]  /*1df0*/  IMAD R8, R9, R68.reuse, RZ ;  /* 0x0000004409087224 */ /* 0x082fe400078e02ff */
[----:B------:R-:W-:Y:S02]  /*1e00*/  IMAD.IADD R13, R61, 0x1, R59 ;  /* 0x000000013d0d7824 */ /* 0x000fe400078e023b */
[----:B------:R-:W-:Y:S02]  /*1e10*/  IMAD.MOV.U32 R12, RZ, RZ, R60 ;  /* 0x000000ffff0c7224 */ /* 0x000fe400078e003c */
[C---:B------:R-:W-:Y:S02]  /*1e20*/  IMAD R63, R73.reuse, R69, R8 ;  /* 0x00000045493f7224 */ /* 0x040fe400078e0208 */
[----:B------:R-:W-:-:S04]  /*1e30*/  IMAD.WIDE.U32 R6, R73, R68, R12 ;  /* 0x0000004449067225 */ /* 0x000fc800078e000c */
[----:B------:R-:W-:Y:S01]  /*1e40*/  IMAD.IADD R5, R7, 0x1, R63 ;  /* 0x0000000107057824 */ /* 0x000fe200078e023f */
[----:B--2---:R-:W-:-:S04]  /*1e50*/  LEA R14, P0, R6, R70, 0x2 ;  /* 0x00000046060e7211 */ /* 0x004fc800078010ff */
[----:B------:R-:W-:-:S05]  /*1e60*/  LEA.HI.X R15, R6, R71, R5, 0x2, P0 ;  /* 0x00000047060f7211 */ /* 0x000fca00000f1405 */
[----:B------:R0:W2:Y:S01]  /*1e70*/  @P2 LDG.E.LTC128B R5, desc[UR36][R14.64] ;  /* 0x000000240e052981 */ /* 0x0000a2000c1e1920 */
[----:B------:R-:W-:Y:S01]  /*1e80*/  LEA R8, P3, R58, UR4, 0x2 ;  /* 0x000000043a087c11 */ /* 0x000fe2000f8610ff */
[----:B------:R-:W-:Y:S01]  /*1e90*/  IMAD.WIDE.U32 R6, R73, R68, R10 ;  /* 0x0000004449067225 */ /* 0x000fe200078e000a */
[----:B------:R-:W-:Y:S01]  /*1ea0*/  ISETP.GT.AND P0, PT, R4, 0x1, PT ;  /* 0x000000010400780c */ /* 0x000fe20003f04270 */
[----:B------:R-:W-:Y:S02]  /*1eb0*/  BSSY B1, `(.L_x_30) ;  /* 0x0000012000017945 */ /* 0x000fe40003800000 */
[----:B------:R-:W-:Y:S02]  /*1ec0*/  IMAD.IADD R7, R63, 0x1, R7 ;  /* 0x000000013f077824 */ /* 0x000fe400078e0207 */
[----:B------:R-:W-:Y:S01]  /*1ed0*/  IMAD.WIDE.U32 R20, R57, R66, R6 ;  /* 0x0000004239147225 */ /* 0x000fe200078e0006 */
[----:B0-----:R-:W-:-:S03]  /*1ee0*/  SHF.L.U64.HI R15, R68, 0x3, R69 ;  /* 0x00000003440f7819 */ /* 0x001fc60000010245 */
[----:B------:R-:W-:Y:S01]  /*1ef0*/  IMAD.IADD R7, R59, 0x1, R21 ;  /* 0x000000013b077824 */ /* 0x000fe200078e0215 */
[----:B------:R-:W-:Y:S01]  /*1f00*/  LEA R6, P4, R20, R70, 0x2 ;  /* 0x0000004614067211 */ /* 0x000fe200078810ff */
[----:B------:R-:W-:-:S03]  /*1f10*/  IMAD.SHL.U32 R14, R68, 0x8, RZ ;  /* 0x00000008440e7824 */ /* 0x000fc600078e00ff */
[----:B------:R-:W-:Y:S01]  /*1f20*/  LEA.HI.X R7, R20, R71, R7, 0x2, P4 ;  /* 0x0000004714077211 */ /* 0x000fe200020f1407 */
[----:B------:R-:W-:Y:S01]  /*1f30*/  IMAD.WIDE.U32 R20, R73, R68, R14 ;  /* 0x0000004449147225 */ /* 0x000fe200078e000e */
[----:B--2---:R-:W-:-:S05]  /*1f40*/  LOP3.LUT R9, R5, 0xffffe000, RZ, 0xc0, !PT ;  /* 0xffffe00005097812 */ /* 0x004fca00078ec0ff */
[----:B------:R-:W-:-:S04]  /*1f50*/  FMUL R9, R9, R56 ;  /* 0x0000003809097220 */ /* 0x000fc80000400000 */
[----:B------:R-:W-:Y:S01]  /*1f60*/  FFMA R67, R24, R23, R9 ;  /* 0x0000001718437223 */ /* 0x000fe20000000009 */
[----:B------:R-:W-:Y:S02]  /*1f70*/  LEA.HI.X R9, R58, UR5, R75, 0x2, P3 ;  /* 0x000000053a097c11 */ /* 0x000fe400098f144b */
[----:B------:R-:W-:Y:S02]  /*1f80*/  ISETP.GT.AND P3, PT, R3, RZ, P0 ;  /* 0x000000ff0300720c */ /* 0x000fe40000764270 */
[----:B------:R-:W-:-:S05]  /*1f90*/  F2FP.TF32.F32.PACK_B R67, R67 ;  /* 0x00000043ff43723e */ /* 0x000fca00024050ff */
[----:B------:R0:W-:Y:S06]  /*1fa0*/  @P2 STG.E desc[UR36][R8.64], R67 ;  /* 0x0000004308002986 */ /* 0x0001ec000c101924 */
[----:B------:R-:W-:Y:S05]  /*1fb0*/  @!P3 BRA `(.L_x_31) ;  /* 0x000000000004b947 */ /* 0x000fea0003800000 */
[----:B------:R1:W5:Y:S02]  /*1fc0*/  LDG.E.LTC128B R5, desc[UR36][R6.64+0x4] ;  /* 0x0000042406057981 */ /* 0x000364000c1e1920 */
.L_x_31:
[----:B------:R-:W-:Y:S05]  /*1fd0*/  BSYNC B1 ;  /* 0x0000000000017941 */ /* 0x000fea0003800000 */
.L_x_30:
[----:B-----5:R-:W-:Y:S01]  /*1fe0*/  LOP3.LUT R15, R5, 0xffffe000, RZ, 0xc0, !PT ;  /* 0xffffe000050f7812 */ /* 0x020fe200078ec0ff */
[----:B------:R-:W-:Y:S01]  /*1ff0*/  IMAD.IADD R63, R63, 0x1, R21 ;  /* 0x000000013f3f7824 */ /* 0x000fe200078e0215 */
[----:B------:R-:W-:Y:S01]  /*2000*/  IADD3 R60, P2, R60, R20, RZ ;  /* 0x000000143c3c7210 */ /* 0x000fe20007f5e0ff */
[----:B------:R-:W-:Y:S01]  /*2010*/  IMAD.MOV.U32 R24, RZ, RZ, R5 ;  /* 0x000000ffff187224 */ /* 0x000fe200078e0005 */
[----:B------:R-:W-:Y:S01]  /*2020*/  ISETP.GT.AND P1, PT, R3, 0x8, P1 ;  /* 0x000000080300780c */ /* 0x000fe20000f24270 */
[----:B------:R-:W-:Y:S02]  /*2030*/  FMUL R12, R15, R56 ;  /* 0x000000380f0c7220 */ /* 0x000fe40000400000 */
[----:B------:R-:W-:Y:S01]  /*2040*/  IMAD.X R13, R63, 0x1, R13, P2 ;  /* 0x000000013f0d7824 */ /* 0x000fe200010e060d */
[----:B------:R-:W-:Y:S01]  /*2050*/  LEA R14, P2, R60, R70, 0x2 ;  /* 0x000000463c0e7211 */ /* 0x000fe200078410ff */
[----:B------:R-:W-:-:S03]  /*2060*/  FFMA R25, R25, R23, R12 ;  /* 0x0000001719197223 */ /* 0x000fc6000000000c */
[----:B------:R-:W-:Y:S02]  /*2070*/  LEA.HI.X R15, R60, R71, R13, 0x2, P2 ;  /* 0x000000473c0f7211 */ /* 0x000fe400010f140d */
[----:B------:R-:W-:-:S05]  /*2080*/  F2FP.TF32.F32.PACK_B R25, R25 ;  /* 0x00000019ff19723e */ /* 0x000fca00024050ff */
[----:B------:R2:W-:Y:S04]  /*2090*/  @P3 STG.E desc[UR36][R8.64+0x4], R25 ;  /* 0x0000041908003986 */ /* 0x0005e8000c101924 */
[----:B------:R-:W3:Y:S01]  /*20a0*/  @P1 LDG.E.LTC128B R24, desc[UR36][R14.64] ;  /* 0x000000240e181981 */ /* 0x000ee2000c1e1920 */
[----:B------:R-:W-:Y:S01]  /*20b0*/  IADD3 R20, P2, R10, R20, RZ ;  /* 0x000000140a147210 */ /* 0x000fe20007f5e0ff */
[----:B------:R-:W-:Y:S01]  /*20c0*/  BSSY B1, `(.L_x_32) ;  /* 0x0000011000017945 */ /* 0x000fe20003800000 */
[----:B------:R-:W-:-:S03]  /*20d0*/  ISETP.GT.AND P0, PT, R3, 0x8, P0 ;  /* 0x000000080300780c */ /* 0x000fc60000704270 */
[----:B------:R-:W-:Y:S01]  /*20e0*/  IMAD.X R21, R11, 0x1, R63, P2 ;  /* 0x000000010b157824 */ /* 0x000fe200010e063f */
[C---:B------:R-:W-:Y:S02]  /*20f0*/  SHF.L.U64.HI R11, R64.reuse, 0x5, R65 ;  /* 0x00000005400b7819 */ /* 0x040fe40000010241 */
[----:B------:R-:W-:Y:S01]  /*2100*/  LEA R12, P2, R64, R8, 0x5 ;  /* 0x00000008400c7211 */ /* 0x000fe200078428ff */
[----:B------:R-:W-:-:S04]  /*2110*/  IMAD.WIDE.U32 R20, R57, R66, R20 ;  /* 0x0000004239147225 */ /* 0x000fc800078e0014 */
[----:B------:R-:W-:Y:S01]  /*2120*/  IMAD.X R13, R11, 0x1, R9, P2 ;  /* 0x000000010b0d7824 */ /* 0x000fe200010e0609 */
[----:B------:R-:W-:Y:S02]  /*2130*/  LEA R10, P3, R20, R70, 0x2 ;  /* 0x00000046140a7211 */ /* 0x000fe400078610ff */
[----:B---3--:R-:W-:-:S05]  /*2140*/  LOP3.LUT R5, R24, 0xffffe000, RZ, 0xc0, !PT ;  /* 0xffffe00018057812 */ /* 0x008fca00078ec0ff */
[----:B------:R-:W-:-:S04]  /*2150*/  FMUL R5, R5, R56 ;  /* 0x0000003805057220 */ /* 0x000fc80000400000 */
[----:B------:R-:W-:Y:S01]  /*2160*/  FFMA R57, R26, R23, R5 ;  /* 0x000000171a397223 */ /* 0x000fe20000000005 */
[----:B------:R-:W-:-:S04]  /*2170*/  IMAD.IADD R5, R59, 0x1, R21 ;  /* 0x000000013b057824 */ /* 0x000fc800078e0215 */
[----:B------:R-:W-:Y:S02]  /*2180*/  F2FP.TF32.F32.PACK_B R57, R57 ;  /* 0x00000039ff39723e */ /* 0x000fe400024050ff */
[----:B------:R-:W-:-:S03]  /*2190*/  LEA.HI.X R11, R20, R71, R5, 0x2, P3 ;  /* 0x00000047140b7211 */ /* 0x000fc600018f1405 */
[----:B------:R2:W-:Y:S01]  /*21a0*/  @P1 STG.E desc[UR36][R12.64], R57 ;  /* 0x000000390c001986 */ /* 0x0005e2000c101924 */
[----:B------:R-:W-:Y:S05]  /*21b0*/  @!P0 BRA `(.L_x_33) ;  /* 0x0000000000048947 */ /* 0x000fea0003800000 */
[----:B------:R3:W5:Y:S02]  /*21c0*/  LDG.E.LTC128B R24, desc[UR36][R10.64+0x4] ;  /* 0x000004240a187981 */ /* 0x000764000c1e1920 */
.L_x_33:
[----:B------:R-:W-:Y:S05]  /*21d0*/  BSYNC B1 ;  /* 0x0000000000017941 */ /* 0x000fea0003800000 */
.L_x_32:
[----:B-----5:R-:W-:Y:S01]  /*21e0*/  LOP3.LUT R5, R24, 0xffffe000, RZ, 0xc0, !PT ;  /* 0xffffe00018057812 */ /* 0x020fe200078ec0ff */
[----:B------:R-:W-:Y:S01]  /*21f0*/  BSSY B1, `(.L_x_34) ;  /* 0x0000009000017945 */ /* 0x000fe20003800000 */
[----:B------:R-:W-:-:S03]  /*2200*/  ISETP.GT.AND P1, PT, R4, 0x8, PT ;  /* 0x000000080400780c */ /* 0x000fc60003f24270 */
[----:B------:R-:W-:Y:S01]  /*2210*/  FMUL R14, R5, R56 ;  /* 0x00000038050e7220 */ /* 0x000fe20000400000 */
[----:B------:R-:W-:-:S03]  /*2220*/  ISETP.GT.AND P2, PT, R3, RZ, P1 ;  /* 0x000000ff0300720c */ /* 0x000fc60000f44270 */
[----:B------:R-:W-:-:S05]  /*2230*/  FFMA R27, R27, R23, R14 ;  /* 0x000000171b1b7223 */ /* 0x000fca000000000e */
[----:B------:R-:W-:-:S05]  /*2240*/  F2FP.TF32.F32.PACK_B R27, R27 ;  /* 0x0000001bff1b723e */ /* 0x000fca00024050ff */
[----:B------:R4:W-:Y:S01]  /*2250*/  @P0 STG.E desc[UR36][R12.64+0x4], R27 ;  /* 0x0000041b0c000986 */ /* 0x0009e2000c101924 */
[----:B------:R-:W-:Y:S05]  /*2260*/  @!P2 BRA `(.L_x_35) ;  /* 0x000000000004a947 */ /* 0x000fea0003800000 */
[----:B------:R0:W5:Y:S02]  /*2270*/  LDG.E.LTC128B R24, desc[UR36][R6.64+0x20] ;  /* 0x0000202406187981 */ /* 0x000164000c1e1920 */
.L_x_35:
[----:B------:R-:W-:Y:S05]  /*2280*/  BSYNC B1 ;  /* 0x0000000000017941 */ /* 0x000fea0003800000 */
.L_x_34:
        /* <DEDUP_REMOVED lines=10> */
.L_x_37:
[----:B------:R-:W-:Y:S05]  /*2330*/  BSYNC B1 ;  /* 0x0000000000017941 */ /* 0x000fea0003800000 */
.L_x_36:
[----:B0----5:R-:W-:Y:S01]  /*2340*/  LOP3.LUT R5, R24, 0xffffe000, RZ, 0xc0, !PT ;  /* 0xffffe00018057812 */ /* 0x021fe200078ec0ff */
[----:B------:R-:W-:Y:S01]  /*2350*/  BSSY B1, `(.L_x_38) ;  /* 0x0000008000017945 */ /* 0x000fe20003800000 */
[----:B------:R-:W-:-:S03]  /*2360*/  ISETP.GT.AND P1, PT, R3, 0x8, P1 ;  /* 0x000000080300780c */ /* 0x000fc60000f24270 */
[----:B------:R-:W-:-:S04]  /*2370*/  FMUL R14, R5, R56 ;  /* 0x00000038050e7220 */ /* 0x000fc80000400000 */
[----:B------:R-:W-:-:S05]  /*2380*/  FFMA R29, R29, R23, R14 ;  /* 0x000000171d1d7223 */ /* 0x000fca000000000e */
[----:B------:R-:W-:-:S05]  /*2390*/  F2FP.TF32.F32.PACK_B R29, R29 ;  /* 0x0000001dff1d723e */ /* 0x000fca00024050ff */
[----:B------:R0:W-:Y:S01]  /*23a0*/  @P3 STG.E desc[UR36][R8.64+0x24], R29 ;  /* 0x0000241d08003986 */ /* 0x0001e2000c101924 */
[----:B------:R-:W-:Y:S05]  /*23b0*/  @!P1 BRA `(.L_x_39) ;  /* 0x0000000000049947 */ /* 0x000fea0003800000 */
[----:B------:R0:W5:Y:S02]  /*23c0*/  LDG.E.LTC128B R24, desc[UR36][R10.64+0x20] ;  /* 0x000020240a187981 */ /* 0x000164000c1e1920 */
.L_x_39:
[----:B------:R-:W-:Y:S05]  /*23d0*/  BSYNC B1 ;  /* 0x0000000000017941 */ /* 0x000fea0003800000 */
.L_x_38:
[----:B-----5:R-:W-:Y:S01]  /*23e0*/  LOP3.LUT R5, R24, 0xffffe000, RZ, 0xc0, !PT ;  /* 0xffffe00018057812 */ /* 0x020fe200078ec0ff */
        /* <DEDUP_REMOVED lines=8> */
.L_x_41:
[----:B------:R-:W-:Y:S05]  /*2470*/  BSYNC B1 ;  /* 0x0000000000017941 */ /* 0x000fea0003800000 */
.L_x_40:
[----:B0----5:R-:W-:Y:S01]  /*2480*/  LOP3.LUT R5, R24, 0xffffe000, RZ, 0xc0, !PT ;  /* 0xffffe00018057812 */ /* 0x021fe200078ec0ff */
        /* <DEDUP_REMOVED lines=9> */
.L_x_43:
[----:B------:R-:W-:Y:S05]  /*2520*/  BSYNC B1 ;  /* 0x0000000000017941 */ /* 0x000fea0003800000 */
.L_x_42:
        /* <DEDUP_REMOVED lines=10> */
.L_x_45:
[----:B------:R-:W-:Y:S05]  /*25d0*/  BSYNC B1 ;  /* 0x0000000000017941 */ /* 0x000fea0003800000 */
.L_x_44:
        /* <DEDUP_REMOVED lines=9> */
.L_x_47:
[----:B------:R-:W-:Y:S05]  /*2670*/  BSYNC B1 ;  /* 0x0000000000017941 */ /* 0x000fea0003800000 */
.L_x_46:
        /* <DEDUP_REMOVED lines=9> */
.L_x_49:
[----:B------:R-:W-:Y:S05]  /*2710*/  BSYNC B1 ;  /* 0x0000000000017941 */ /* 0x000fea0003800000 */
.L_x_48:
        /* <DEDUP_REMOVED lines=10> */
.L_x_51:
[----:B------:R-:W-:Y:S05]  /*27c0*/  BSYNC B1 ;  /* 0x0000000000017941 */ /* 0x000fea0003800000 */
.L_x_50:
        /* <DEDUP_REMOVED lines=10> */
.L_x_53:
[----:B------:R-:W-:Y:S05]  /*2870*/  BSYNC B1 ;  /* 0x0000000000017941 */ /* 0x000fea0003800000 */
.L_x_52:
        /* <DEDUP_REMOVED lines=9> */
.L_x_55:
[----:B------:R-:W-:Y:S05]  /*2910*/  BSYNC B1 ;  /* 0x0000000000017941 */ /* 0x000fea0003800000 */
.L_x_54:
        /* <DEDUP_REMOVED lines=9> */
.L_x_57:
[----:B------:R-:W-:Y:S05]  /*29b0*/  BSYNC B1 ;  /* 0x0000000000017941 */ /* 0x000fea0003800000 */
.L_x_56:
        /* <DEDUP_REMOVED lines=10> */
.L_x_59:
[----:B------:R-:W-:Y:S05]  /*2a60*/  BSYNC B1 ;  /* 0x0000000000017941 */ /* 0x000fea0003800000 */
.L_x_58:
        /* <DEDUP_REMOVED lines=10> */
.L_x_61:
[----:B------:R-:W-:Y:S05]  /*2b10*/  BSYNC B1 ;  /* 0x0000000000017941 */ /* 0x000fea0003800000 */
.L_x_60:
        /* <DEDUP_REMOVED lines=9> */
.L_x_63:
[----:B------:R-:W-:Y:S05]  /*2bb0*/  BSYNC B1 ;  /* 0x0000000000017941 */ /* 0x000fea0003800000 */
.L_x_62:
        /* <DEDUP_REMOVED lines=9> */
.L_x_65:
[----:B------:R-:W-:Y:S05]  /*2c50*/  BSYNC B1 ;  /* 0x0000000000017941 */ /* 0x000fea0003800000 */
.L_x_64:
        /* <DEDUP_REMOVED lines=10> */
.L_x_67:
[----:B------:R-:W-:Y:S05]  /*2d00*/  BSYNC B1 ;  /* 0x0000000000017941 */ /* 0x000fea0003800000 */
.L_x_66:
        /* <DEDUP_REMOVED lines=10> */
.L_x_69:
[----:B------:R-:W-:Y:S05]  /*2db0*/  BSYNC B1 ;  /* 0x0000000000017941 */ /* 0x000fea0003800000 */
.L_x_68:
        /* <DEDUP_REMOVED lines=9> */
.L_x_71:
[----:B------:R-:W-:Y:S05]  /*2e50*/  BSYNC B1 ;  /* 0x0000000000017941 */ /* 0x000fea0003800000 */
.L_x_70:
        /* <DEDUP_REMOVED lines=9> */
.L_x_73:
[----:B------:R-:W-:Y:S05]  /*2ef0*/  BSYNC B1 ;  /* 0x0000000000017941 */ /* 0x000fea0003800000 */
.L_x_72:
        /* <DEDUP_REMOVED lines=10> */
.L_x_75:
[----:B------:R-:W-:Y:S05]  /*2fa0*/  BSYNC B1 ;  /* 0x0000000000017941 */ /* 0x000fea0003800000 */
.L_x_74:
        /* <DEDUP_REMOVED lines=10> */
.L_x_77:
[----:B------:R-:W-:Y:S05]  /*3050*/  BSYNC B1 ;  /* 0x0000000000017941 */ /* 0x000fea0003800000 */
.L_x_76:
        /* <DEDUP_REMOVED lines=9> */
.L_x_79:
[----:B------:R-:W-:Y:S05]  /*30f0*/  BSYNC B1 ;  /* 0x0000000000017941 */ /* 0x000fea0003800000 */
.L_x_78:
        /* <DEDUP_REMOVED lines=9> */
.L_x_81:
[----:B------:R-:W-:Y:S05]  /*3190*/  BSYNC B1 ;  /* 0x0000000000017941 */ /* 0x000fea0003800000 */
.L_x_80:
        /* <DEDUP_REMOVED lines=10> */
.L_x_83:
[----:B------:R-:W-:Y:S05]  /*3240*/  BSYNC B1 ;  /* 0x0000000000017941 */ /* 0x000fea0003800000 */
.L_x_82:
[----:B-----5:R-:W-:Y:S01]  /*3250*/  LOP3.LUT R5, R24, 0xffffe000, RZ, 0xc0, !PT ;  /* 0xffffe00018057812 */ /* 0x020fe200078ec0ff */
[----:B------:R-:W-:Y:S01]  /*3260*/  BSSY B1, `(.L_x_84) ;  /* 0x000000b000017945 */ /* 0x000fe20003800000 */
[----:B------:R-:W-:Y:S01]  /*3270*/  ISETP.GT.AND P0, PT, R4, 0x39, PT ;  /* 0x000000390400780c */ /* 0x000fe20003f04270 */
[----:B------:R-:W-:Y:S02]  /*3280*/  @P2 IMAD.MOV.U32 R4, RZ, RZ, R8 ;  /* 0x000000ffff042224 */ /* 0x000fe400078e0008 */
[----:B------:R-:W-:Y:S01]  /*3290*/  FMUL R5, R5, R56 ;  /* 0x0000003805057220 */ /* 0x000fe20000400000 */
[----:B------:R-:W-:-:S03]  /*32a0*/  ISETP.GT.AND P3, PT, R3, RZ, P0 ;  /* 0x000000ff0300720c */ /* 0x000fc60000764270 */
[----:B------:R-:W-:Y:S01]  /*32b0*/  FFMA R15, R52, R23, R5 ;  /* 0x00000017340f7223 */ /* 0x000fe20000000005 */
[----:B------:R-:W-:-:S04]  /*32c0*/  @P2 IMAD.MOV.U32 R5, RZ, RZ, R9 ;  /* 0x000000ffff052224 */ /* 0x000fc800078e0009 */
[----:B------:R-:W-:-:S05]  /*32d0*/  F2FP.TF32.F32.PACK_B R15, R15 ;  /* 0x0000000fff0f723e */ /* 0x000fca00024050ff */
[----:B------:R0:W-:Y:S01]  /*32e0*/  @P2 STG.E desc[UR36][R4.64+0xe0], R15 ;  /* 0x0000e00f04002986 */ /* 0x0001e2000c101924 */
[----:B------:R-:W-:Y:S05]  /*32f0*/  @!P3 BRA `(.L_x_85) ;  /* 0x000000000004b947 */ /* 0x000fea0003800000 */
[----:B------:R0:W5:Y:S02]  /*3300*/  LDG.E.LTC128B R24, desc[UR36][R6.64+0xe4] ;  /* 0x0000e42406187981 */ /* 0x000164000c1e1920 */
.L_x_85:
[----:B------:R-:W-:Y:S05]  /*3310*/  BSYNC B1 ;  /* 0x0000000000017941 */ /* 0x000fea0003800000 */
.L_x_84:
        /* <DEDUP_REMOVED lines=9> */
.L_x_87:
[----:B------:R-:W-:Y:S05]  /*33b0*/  BSYNC B1 ;  /* 0x0000000000017941 */ /* 0x000fea0003800000 */
.L_x_86:
[----:B-----5:R-:W-:Y:S01]  /*33c0*/  LOP3.LUT R5, R24, 0xffffe000, RZ, 0xc0, !PT ;  /* 0xffffe00018057812 */ /* 0x020fe200078ec0ff */
[----:B------:R-:W-:Y:S01]  /*33d0*/  @P1 IMAD.MOV.U32 R4, RZ, RZ, R12 ;  /* 0x000000ffff041224 */ /* 0x000fe200078e000c */
[----:B------:R-:W-:Y:S01]  /*33e0*/  ISETP.GT.AND P0, PT, R3, 0x8, P0 ;  /* 0x000000080300780c */ /* 0x000fe20000704270 */
[----:B------:R-:W-:Y:S02]  /*33f0*/  BSSY B1, `(.L_x_88) ;  /* 0x0000008000017945 */ /* 0x000fe40003800000 */
[----:B------:R-:W-:-:S04]  /*3400*/  FMUL R5, R5, R56 ;  /* 0x0000003805057220 */ /* 0x000fc80000400000 */
[----:B-1----:R-:W-:Y:S01]  /*3410*/  FFMA R7, R54, R23, R5 ;  /* 0x0000001736077223 */ /* 0x002fe20000000005 */
[----:B------:R-:W-:-:S04]  /*3420*/  @P1 IMAD.MOV.U32 R5, RZ, RZ, R13 ;  /* 0x000000ffff051224 */ /* 0x000fc800078e000d */
[----:B------:R-:W-:-:S05]  /*3430*/  F2FP.TF32.F32.PACK_B R7, R7 ;  /* 0x00000007ff07723e */ /* 0x000fca00024050ff */
[----:B------:R1:W-:Y:S01]  /*3440*/  @P1 STG.E desc[UR36][R4.64+0xe0], R7 ;  /* 0x0000e00704001986 */ /* 0x0003e2000c101924 */
[----:B------:R-:W-:Y:S05]  /*3450*/  @!P0 BRA `(.L_x_89) ;  /* 0x0000000000048947 */ /* 0x000fea0003800000 */
[----:B------:R0:W5:Y:S02]  /*3460*/  LDG.E.LTC128B R24, desc[UR36][R10.64+0xe4] ;  /* 0x0000e4240a187981 */ /* 0x000164000c1e1920 */
.L_x_89:
[----:B------:R-:W-:Y:S05]  /*3470*/  BSYNC B1 ;  /* 0x0000000000017941 */ /* 0x000fea0003800000 */
.L_x_88:
[----:B------:R-:W-:Y:S05]  /*3480*/  @!P0 BRA `(.L_x_90) ;  /* 0x0000000800a88947 */ /* 0x000fea0003800000 */
[----:B-----5:R-:W-:-:S05]  /*3490*/  LOP3.LUT R3, R24, 0xffffe000, RZ, 0xc0, !PT ;  /* 0xffffe00018037812 */ /* 0x020fca00078ec0ff */
[----:B-1----:R-:W-:-:S04]  /*34a0*/  FMUL R4, R3, R56 ;  /* 0x0000003803047220 */ /* 0x002fc80000400000 */
[----:B------:R-:W-:-:S05]  /*34b0*/  FFMA R55, R55, R23, R4 ;  /* 0x0000001737377223 */ /* 0x000fca0000000004 */
[----:B------:R-:W-:-:S05]  /*34c0*/  F2FP.TF32.F32.PACK_B R55, R55 ;  /* 0x00000037ff37723e */ /* 0x000fca00024050ff */
[----:B------:R1:W-:Y:S01]  /*34d0*/  STG.E desc[UR36][R12.64+0xe4], R55 ;  /* 0x0000e4370c007986 */ /* 0x0003e2000c101924 */
[----:B------:R-:W-:Y:S05]  /*34e0*/  BRA `(.L_x_90) ;  /* 0x0000000800907947 */ /* 0x000fea0003800000 */
.L_x_29:
[----:B------:R-:W-:Y:S01]  /*34f0*/  ISETP.GT.AND P3, PT, R4, 0x1, PT ;  /* 0x000000010400780c */ /* 0x000fe20003f64270 */
[----:B------:R-:W-:Y:S01]  /*3500*/  ULDC.64 UR4, c[0x0][0x5c0] ;  /* 0x0001700000047ab9 */ /* 0x000fe20000000a00 */
[-C--:B------:R-:W-:Y:S01]  /*3510*/  FMUL R5, R24, R23.reuse ;  /* 0x0000001718057220 */ /* 0x080fe20000400000 */
[----:B------:R-:W-:Y:S01]  /*3520*/  LEA R6, P4, R58, UR4, 0x2 ;  /* 0x000000043a067c11 */ /* 0x000fe2000f8810ff */
[-C--:B------:R-:W-:Y:S01]  /*3530*/  FMUL R25, R25, R23.reuse ;  /* 0x0000001719197220 */ /* 0x080fe20000400000 */
[----:B------:R-:W-:Y:S01]  /*3540*/  ISETP.GT.AND P0, PT, R3, RZ, P3 ;  /* 0x000000ff0300720c */ /* 0x000fe20001f04270 */
[-C--:B------:R-:W-:Y:S01]  /*3550*/  FMUL R11, R26, R23.reuse ;  /* 0x000000171a0b7220 */ /* 0x080fe20000400000 */
[----:B------:R-:W-:Y:S01]  /*3560*/  LEA.HI.X R7, R58, UR5, R75, 0x2, P4 ;  /* 0x000000053a077c11 */ /* 0x000fe2000a0f144b */
[----:B------:R-:W-:Y:S01]  /*3570*/  FMUL R27, R27, R23 ;  /* 0x000000171b1b7220 */ /* 0x000fe20000400000 */
[----:B------:R-:W-:Y:S01]  /*3580*/  F2FP.TF32.F32.PACK_B R5, R5 ;  /* 0x00000005ff05723e */ /* 0x000fe200024050ff */
[----:B------:R-:W-:Y:S01]  /*3590*/  FMUL R29, R29, R23 ;  /* 0x000000171d1d7220 */ /* 0x000fe20000400000 */
[----:B------:R-:W-:Y:S01]  /*35a0*/  F2FP.TF32.F32.PACK_B R25, R25 ;  /* 0x00000019ff19723e */ /* 0x000fe200024050ff */
[-C--:B------:R-:W-:Y:S01]  /*35b0*/  FMUL R31, R31, R23.reuse ;  /* 0x000000171f1f7220 */ /* 0x080fe20000400000 */
[C---:B------:R-:W-:Y:S01]  /*35c0*/  SHF.L.U64.HI R65, R64.reuse, 0x5, R65 ;  /* 0x0000000540417819 */ /* 0x040fe20000010241 */
[----:B------:R0:W-:Y:S01]  /*35d0*/  @P2 STG.E desc[UR36][R6.64], R5 ;  /* 0x0000000506002986 */ /* 0x0001e2000c101924 */
[----:B------:R-:W-:Y:S01]  /*35e0*/  LEA R8, P4, R64, R6, 0x5 ;  /* 0x0000000640087211 */ /* 0x000fe200078828ff */
[-C--:B------:R-:W-:Y:S01]  /*35f0*/  FMUL R13, R32, R23.reuse ;  /* 0x00000017200d7220 */ /* 0x080fe20000400000 */
[----:B------:R-:W-:Y:S01]  /*3600*/  ISETP.GT.AND P1, PT, R3, 0x8, P1 ;  /* 0x000000080300780c */ /* 0x000fe20000f24270 */
[----:B------:R-:W-:Y:S01]  /*3610*/  @P0 STG.E desc[UR36][R6.64+0x4], R25 ;  /* 0x0000041906000986 */ /* 0x000fe2000c101924 */
[C---:B------:R-:W-:Y:S01]  /*3620*/  ISETP.GT.AND P2, PT, R4.reuse, 0x8, PT ;  /* 0x000000080400780c */ /* 0x040fe20003f44270 */
[----:B------:R-:W-:Y:S01]  /*3630*/  IMAD.X R9, R65, 0x1, R7, P4 ;  /* 0x0000000141097824 */ /* 0x000fe200020e0607 */
[----:B------:R-:W-:Y:S01]  /*3640*/  ISETP.GT.AND P3, PT, R3, 0x8, P3 ;  /* 0x000000080300780c */ /* 0x000fe20001f64270 */
[-C--:B------:R-:W-:Y:S01]  /*3650*/  FMUL R33, R33, R23.reuse ;  /* 0x0000001721217220 */ /* 0x080fe20000400000 */
[----:B------:R-:W-:Y:S01]  /*3660*/  ISETP.GT.AND P0, PT, R4, 0x9, PT ;  /* 0x000000090400780c */ /* 0x000fe20003f04270 */
[-C--:B------:R-:W-:Y:S01]  /*3670*/  FMUL R35, R35, R23.reuse ;  /* 0x0000001723237220 */ /* 0x080fe20000400000 */
[C---:B------:R-:W-:Y:S01]  /*3680*/  ISETP.GT.AND P5, PT, R3.reuse, RZ, P2 ;  /* 0x000000ff0300720c */ /* 0x040fe200017a4270 */
[-C--:B0-----:R-:W-:Y:S01]  /*3690*/  FMUL R5, R28, R23.reuse ;  /* 0x000000171c057220 */ /* 0x081fe20000400000 */
[----:B------:R-:W-:Y:S01]  /*36a0*/  ISETP.GT.AND P4, PT, R3, RZ, P0 ;  /* 0x000000ff0300720c */ /* 0x000fe20000784270 */
[----:B------:R-:W-:Y:S01]  /*36b0*/  FMUL R37, R37, R23 ;  /* 0x0000001725257220 */ /* 0x000fe20000400000 */
[----:B------:R-:W-:Y:S01]  /*36c0*/  F2FP.TF32.F32.PACK_B R11, R11 ;  /* 0x0000000bff0b723e */ /* 0x000fe200024050ff */
[----:B------:R-:W-:Y:S01]  /*36d0*/  FMUL R39, R39, R23 ;  /* 0x0000001727277220 */ /* 0x000fe20000400000 */
[----:B------:R-:W-:Y:S01]  /*36e0*/  F2FP.TF32.F32.PACK_B R27, R27 ;  /* 0x0000001bff1b723e */ /* 0x000fe200024050ff */
[----:B------:R-:W-:Y:S01]  /*36f0*/  FMUL R41, R41, R23 ;  /* 0x0000001729297220 */ /* 0x000fe20000400000 */
[----:B------:R-:W-:Y:S01]  /*3700*/  F2FP.TF32.F32.PACK_B R5, R5 ;  /* 0x00000005ff05723e */ /* 0x000fe200024050ff */
[----:B------:R0:W-:Y:S01]  /*3710*/  @P1 STG.E desc[UR36][R8.64], R11 ;  /* 0x0000000b08001986 */ /* 0x0001e2000c101924 */
[----:B------:R-:W-:Y:S01]  /*3720*/  F2FP.TF32.F32.PACK_B R29, R29 ;  /* 0x0000001dff1d723e */ /* 0x000fe200024050ff */
[-C--:B------:R-:W-:Y:S01]  /*3730*/  FMUL R43, R43, R23.reuse ;  /* 0x000000172b2b7220 */ /* 0x080fe20000400000 */
[C---:B------:R-:W-:Y:S01]  /*3740*/  ISETP.GT.AND P1, PT, R4.reuse, 0x10, PT ;  /* 0x000000100400780c */ /* 0x040fe20003f24270 */
[----:B------:R-:W-:Y:S01]  /*3750*/  @P3 STG.E desc[UR36][R8.64+0x4], R27 ;  /* 0x0000041b08003986 */ /* 0x000fe2000c101924 */
[----:B------:R-:W-:Y:S01]  /*3760*/  ISETP.GT.AND P3, PT, R4, 0x11, PT ;  /* 0x000000110400780c */ /* 0x000fe20003f64270 */
[-C--:B------:R-:W-:Y:S01]  /*3770*/  FMUL R45, R45, R23.reuse ;  /* 0x000000172d2d7220 */ /* 0x080fe20000400000 */
[C---:B------:R-:W-:Y:S01]  /*3780*/  ISETP.GT.AND P2, PT, R3.reuse, 0x8, P2 ;  /* 0x000000080300780c */ /* 0x040fe20001744270 */
[----:B------:R1:W-:Y:S01]  /*3790*/  @P5 STG.E desc[UR36][R6.64+0x20], R5 ;  /* 0x0000200506005986 */ /* 0x0003e2000c101924 */
[----:B------:R-:W-:Y:S01]  /*37a0*/  ISETP.GT.AND P0, PT, R3, 0x8, P0 ;  /* 0x000000080300780c */ /* 0x000fe20000704270 */
[-C--:B------:R-:W-:Y:S01]  /*37b0*/  FMUL R47, R47, R23.reuse ;  /* 0x000000172f2f7220 */ /* 0x080fe20000400000 */
[C---:B------:R-:W-:Y:S01]  /*37c0*/  ISETP.GT.AND P5, PT, R3.reuse, RZ, P1 ;  /* 0x000000ff0300720c */ /* 0x040fe20000fa4270 */
[----:B------:R-:W-:Y:S01]  /*37d0*/  @P4 STG.E desc[UR36][R6.64+0x24], R29 ;  /* 0x0000241d06004986 */ /* 0x000fe2000c101924 */
        /* <DEDUP_REMOVED lines=8> */
[----:B-1----:R-:W-:Y:S01]  /*3860*/  FMUL R5, R34, R23 ;  /* 0x0000001722057220 */ /* 0x002fe20000400000 */
[----:B------:R-:W-:Y:S01]  /*3870*/  F2FP.TF32.F32.PACK_B R33, R33 ;  /* 0x00000021ff21723e */ /* 0x000fe200024050ff */
[----:B------:R0:W-:Y:S01]  /*3880*/  @P2 STG.E desc[UR36][R8.64+0x20], R11 ;  /* 0x0000200b08002986 */ /* 0x0001e2000c101924 */
[----:B------:R-:W-:Y:S01]  /*3890*/  ISETP.GT.AND P1, PT, R3, 0x8, P1 ;  /* 0x000000080300780c */ /* 0x000fe20000f24270 */
[-C--:B------:R-:W-:Y:S01]  /*38a0*/  FMUL R21, R52, R23.reuse ;  /* 0x0000001734157220 */ /* 0x080fe20000400000 */
[C---:B------:R-:W-:Y:S01]  /*38b0*/  ISETP.GT.AND P2, PT, R4.reuse, 0x19, PT ;  /* 0x000000190400780c */ /* 0x040fe20003f44270 */
[----:B------:R-:W-:Y:S01]  /*38c0*/  @P0 STG.E desc[UR36][R8.64+0x24], R31 ;  /* 0x0000241f08000986 */ /* 0x000fe2000c101924 */
[----:B------:R-:W-:Y:S01]  /*38d0*/  ISETP.GT.AND P0, PT, R4, 0x18, PT ;  /* 0x000000180400780c */ /* 0x000fe20003f04270 */
[----:B------:R-:W-:Y:S01]  /*38e0*/  FMUL R53, R53, R23 ;  /* 0x0000001735357220 */ /* 0x000fe20000400000 */
[----:B------:R-:W-:Y:S01]  /*38f0*/  F2FP.TF32.F32.PACK_B R5, R5 ;  /* 0x00000005ff05723e */ /* 0x000fe200024050ff */
[----:B------:R1:W-:Y:S01]  /*3900*/  @P5 STG.E desc[UR36][R6.64+0x40], R13 ;  /* 0x0000400d06005986 */ /* 0x0003e2000c101924 */
[----:B------:R-:W-:Y:S01]  /*3910*/  ISETP.GT.AND P5, PT, R3, RZ, P0 ;  /* 0x000000ff0300720c */ /* 0x000fe200007a4270 */
[----:B------:R-:W-:Y:S01]  /*3920*/  FMUL R55, R55, R23 ;  /* 0x0000001737377220 */ /* 0x000fe20000400000 */
[----:B------:R-:W-:Y:S01]  /*3930*/  F2FP.TF32.F32.PACK_B R35, R35 ;  /* 0x00000023ff23723e */ /* 0x000fe200024050ff */
[----:B------:R-:W-:Y:S01]  /*3940*/  @P4 STG.E desc[UR36][R6.64+0x44], R33 ;  /* 0x0000442106004986 */ /* 0x000fe2000c101924 */
[C---:B------:R-:W-:Y:S01]  /*3950*/  ISETP.GT.AND P4, PT, R3.reuse, 0x8, P3 ;  /* 0x000000080300780c */ /* 0x040fe20001f84270 */
[----:B0-----:R-:W-:Y:S01]  /*3960*/  FMUL R11, R36, R23 ;  /* 0x00000017240b7220 */ /* 0x001fe20000400000 */
[----:B------:R-:W-:Y:S01]  /*3970*/  ISETP.GT.AND P3, PT, R3, RZ, P2 ;  /* 0x000000ff0300720c */ /* 0x000fe20001764270 */
[----:B------:R0:W-:Y:S01]  /*3980*/  @P1 STG.E desc[UR36][R8.64+0x40], R5 ;  /* 0x0000400508001986 */ /* 0x0001e2000c101924 */
[----:B------:R-:W-:-:S02]  /*3990*/  F2FP.TF32.F32.PACK_B R37, R37 ;  /* 0x00000025ff25723e */ /* 0x000fc400024050ff */
[----:B------:R-:W-:Y:S01]  /*39a0*/  F2FP.TF32.F32.PACK_B R11, R11 ;  /* 0x0000000bff0b723e */ /* 0x000fe200024050ff */
[----:B-1----:R-:W-:Y:S01]  /*39b0*/  FMUL R13, R40, R23 ;  /* 0x00000017280d7220 */ /* 0x002fe20000400000 */
[----:B------:R-:W-:Y:S02]  /*39c0*/  ISETP.GT.AND P1, PT, R4, 0x20, PT ;  /* 0x000000200400780c */ /* 0x000fe40003f24270 */
[C---:B------:R-:W-:Y:S02]  /*39d0*/  ISETP.GT.AND P0, PT, R3.reuse, 0x8, P0 ;  /* 0x000000080300780c */ /* 0x040fe40000704270 */
[----:B------:R-:W-:Y:S01]  /*39e0*/  F2FP.TF32.F32.PACK_B R39, R39 ;  /* 0x00000027ff27723e */ /* 0x000fe200024050ff */
[----:B------:R-:W-:Y:S01]  /*39f0*/  @P4 STG.E desc[UR36][R8.64+0x44], R35 ;  /* 0x0000442308004986 */ /* 0x000fe2000c101924 */
[C---:B------:R-:W-:Y:S01]  /*3a00*/  ISETP.GT.AND P4, PT, R3.reuse, 0x8, P2 ;  /* 0x000000080300780c */ /* 0x040fe20001784270 */
[----:B0-----:R-:W-:Y:S01]  /*3a10*/  FMUL R5, R38, R23 ;  /* 0x0000001726057220 */ /* 0x001fe20000400000 */
[----:B------:R-:W-:Y:S01]  /*3a20*/  ISETP.GT.AND P2, PT, R4, 0x21, PT ;  /* 0x000000210400780c */ /* 0x000fe20003f44270 */
[----:B------:R0:W-:Y:S01]  /*3a30*/  @P5 STG.E desc[UR36][R6.64+0x60], R11 ;  /* 0x0000600b06005986 */ /* 0x0001e2000c101924 */
[----:B------:R-:W-:-:S02]  /*3a40*/  ISETP.GT.AND P5, PT, R3, RZ, P1 ;  /* 0x000000ff0300720c */ /* 0x000fc40000fa4270 */
[----:B------:R-:W-:Y:S01]  /*3a50*/  F2FP.TF32.F32.PACK_B R5, R5 ;  /* 0x00000005ff05723e */ /* 0x000fe200024050ff */
[----:B------:R-:W-:Y:S01]  /*3a60*/  @P3 STG.E desc[UR36][R6.64+0x64], R37 ;  /* 0x0000642506003986 */ /* 0x000fe2000c101924 */
[C---:B------:R-:W-:Y:S02]  /*3a70*/  ISETP.GT.AND P3, PT, R3.reuse, RZ, P2 ;  /* 0x000000ff0300720c */ /* 0x040fe40001764270 */
[----:B------:R-:W-:Y:S01]  /*3a80*/  F2FP.TF32.F32.PACK_B R13, R13 ;  /* 0x0000000dff0d723e */ /* 0x000fe200024050ff */
[----:B------:R1:W-:Y:S01]  /*3a90*/  @P0 STG.E desc[UR36][R8.64+0x60], R5 ;  /* 0x0000600508000986 */ /* 0x0003e2000c101924 */
[----:B------:R-:W-:Y:S02]  /*3aa0*/  F2FP.TF32.F32.PACK_B R41, R41 ;  /* 0x00000029ff29723e */ /* 0x000fe400024050ff */
[----:B------:R-:W-:Y:S01]  /*3ab0*/  ISETP.GT.AND P1, PT, R3, 0x8, P1 ;  /* 0x000000080300780c */ /* 0x000fe20000f24270 */
[----:B------:R-:W-:Y:S01]  /*3ac0*/  @P4 STG.E desc[UR36][R8.64+0x64], R39 ;  /* 0x0000642708004986 */ /* 0x000fe2000c101924 */
[----:B------:R-:W-:Y:S01]  /*3ad0*/  ISETP.GT.AND P4, PT, R4, 0x28, PT ;  /* 0x000000280400780c */ /* 0x000fe20003f84270 */
[----:B0-----:R-:W-:Y:S01]  /*3ae0*/  FMUL R11, R44, R23 ;  /* 0x000000172c0b7220 */ /* 0x001fe20000400000 */
[----:B------:R-:W-:Y:S01]  /*3af0*/  F2FP.TF32.F32.PACK_B R43, R43 ;  /* 0x0000002bff2b723e */ /* 0x000fe200024050ff */
[----:B------:R0:W-:Y:S01]  /*3b00*/  @P5 STG.E desc[UR36][R6.64+0x80], R13 ;  /* 0x0000800d06005986 */ /* 0x0001e2000c101924 */
[----:B------:R-:W-:-:S02]  /*3b10*/  ISETP.GT.AND P5, PT, R4, 0x29, PT ;  /* 0x000000290400780c */ /* 0x000fc40003fa4270 */
[----:B------:R-:W-:Y:S01]  /*3b20*/  F2FP.TF32.F32.PACK_B R11, R11 ;  /* 0x0000000bff0b723e */ /* 0x000fe200024050ff */
[----:B------:R-:W-:Y:S01]  /*3b30*/  @P3 STG.E desc[UR36][R6.64+0x84], R41 ;  /* 0x0000842906003986 */ /* 0x000fe2000c101924 */
[C---:B------:R-:W-:Y:S01]  /*3b40*/  ISETP.GT.AND P3, PT, R3.reuse, 0x8, P2 ;  /* 0x000000080300780c */ /* 0x040fe20001764270 */
[-C--:B-1----:R-:W-:Y:S01]  /*3b50*/  FMUL R5, R42, R23.reuse ;  /* 0x000000172a057220 */ /* 0x082fe20000400000 */
[C---:B------:R-:W-:Y:S02]  /*3b60*/  ISETP.GT.AND P2, PT, R3.reuse, RZ, P4 ;  /* 0x000000ff0300720c */ /* 0x040fe40002744270 */
[C---:B------:R-:W-:Y:S02]  /*3b70*/  ISETP.GT.AND P0, PT, R3.reuse, RZ, P5 ;  /* 0x000000ff0300720c */ /* 0x040fe40002f04270 */
[----:B------:R-:W-:Y:S01]  /*3b80*/  ISETP.GT.AND P4, PT, R3, 0x8, P4 ;  /* 0x000000080300780c */ /* 0x000fe20002784270 */
[----:B0-----:R-:W-:Y:S01]  /*3b90*/  FMUL R13, R46, R23 ;  /* 0x000000172e0d7220 */ /* 0x001fe20000400000 */
[----:B------:R-:W-:-:S02]  /*3ba0*/  F2FP.TF32.F32.PACK_B R5, R5 ;  /* 0x00000005ff05723e */ /* 0x000fc400024050ff */
[----:B------:R-:W-:Y:S02]  /*3bb0*/  F2FP.TF32.F32.PACK_B R45, R45 ;  /* 0x0000002dff2d723e */ /* 0x000fe400024050ff */
[----:B------:R-:W-:Y:S01]  /*3bc0*/  ISETP.GT.AND P5, PT, R3, 0x8, P5 ;  /* 0x000000080300780c */ /* 0x000fe20002fa4270 */
[----:B------:R0:W-:Y:S01]  /*3bd0*/  @P1 STG.E desc[UR36][R8.64+0x80], R5 ;  /* 0x0000800508001986 */ /* 0x0001e2000c101924 */
[C---:B------:R-:W-:Y:S02]  /*3be0*/  ISETP.GT.AND P1, PT, R4.reuse, 0x38, PT ;  /* 0x000000380400780c */ /* 0x040fe40003f24270 */
[----:B------:R-:W-:Y:S01]  /*3bf0*/  F2FP.TF32.F32.PACK_B R13, R13 ;  /* 0x0000000dff0d723e */ /* 0x000fe200024050ff */
[----:B------:R-:W-:Y:S01]  /*3c00*/  @P3 STG.E desc[UR36][R8.64+0x84], R43 ;  /* 0x0000842b08003986 */ /* 0x000fe2000c101924 */
[C---:B------:R-:W-:Y:S02]  /*3c10*/  ISETP.GT.AND P3, PT, R4.reuse, 0x30, PT ;  /* 0x000000300400780c */ /* 0x040fe40003f64270 */
[----:B------:R-:W-:Y:S01]  /*3c20*/  F2FP.TF32.F32.PACK_B R47, R47 ;  /* 0x0000002fff2f723e */ /* 0x000fe200024050ff */
[----:B------:R1:W-:Y:S01]  /*3c30*/  @P2 STG.E desc[UR36][R6.64+0xa0], R11 ;  /* 0x0000a00b06002986 */ /* 0x0003e2000c101924 */
[----:B------:R-:W-:-:S02]  /*3c40*/  ISETP.GT.AND P2, PT, R4, 0x31, PT ;  /* 0x000000310400780c */ /* 0x000fc40003f44270 */
[----:B------:R-:W-:Y:S01]  /*3c50*/  F2FP.TF32.F32.PACK_B R49, R49 ;  /* 0x00000031ff31723e */ /* 0x000fe200024050ff */
[----:B------:R-:W-:Y:S01]  /*3c60*/  @P0 STG.E desc[UR36][R6.64+0xa4], R45 ;  /* 0x0000a42d06000986 */ /* 0x000fe2000c101924 */
[----:B------:R-:W-:Y:S01]  /*3c70*/  ISETP.GT.AND P0, PT, R4, 0x39, PT ;  /* 0x000000390400780c */ /* 0x000fe20003f04270 */
[----:B------:R-:W-:Y:S01]  /*3c80*/  @P4 IMAD.MOV.U32 R4, RZ, RZ, R8 ;  /* 0x000000ffff044224 */ /* 0x000fe200078e0008 */
[----:B------:R-:W-:Y:S01]  /*3c90*/  F2FP.TF32.F32.PACK_B R15, R15 ;  /* 0x0000000fff0f723e */ /* 0x000fe200024050ff */
[----:B0-----:R-:W-:Y:S01]  /*3ca0*/  @P4 IMAD.MOV.U32 R5, RZ, RZ, R9 ;  /* 0x000000ffff054224 */ /* 0x001fe200078e0009 */
[----:B------:R-:W-:Y:S02]  /*3cb0*/  F2FP.TF32.F32.PACK_B R51, R51 ;  /* 0x00000033ff33723e */ /* 0x000fe400024050ff */
[----:B------:R-:W-:Y:S01]  /*3cc0*/  F2FP.TF32.F32.PACK_B R21, R21 ;  /* 0x00000015ff15723e */ /* 0x000fe200024050ff */
[----:B-1----:R-:W-:Y:S01]  /*3cd0*/  FMUL R11, R48, R23 ;  /* 0x00000017300b7220 */ /* 0x002fe20000400000 */
[----:B------:R0:W-:Y:S01]  /*3ce0*/  @P4 STG.E desc[UR36][R4.64+0xa0], R13 ;  /* 0x0000a00d04004986 */ /* 0x0001e2000c101924 */
[----:B------:R-:W-:-:S02]  /*3cf0*/  ISETP.GT.AND P4, PT, R3, RZ, P3 ;  /* 0x000000ff0300720c */ /* 0x000fc40001f84270 */
[----:B------:R-:W-:Y:S02]  /*3d00*/  ISETP.GT.AND P3, PT, R3, 0x8, P3 ;  /* 0x000000080300780c */ /* 0x000fe40001f64270 */
[----:B------:R-:W-:Y:S02]  /*3d10*/  F2FP.TF32.F32.PACK_B R11, R11 ;  /* 0x0000000bff0b723e */ /* 0x000fe400024050ff */
[----:B------:R-:W-:Y:S02]  /*3d20*/  F2FP.TF32.F32.PACK_B R53, R53 ;  /* 0x00000035ff35723e */ /* 0x000fe400024050ff */
[----:B------:R-:W-:Y:S01]  /*3d30*/  F2FP.TF32.F32.PACK_B R55, R55 ;  /* 0x00000037ff37723e */ /* 0x000fe200024050ff */
[----:B0-----:R-:W-:Y:S02]  /*3d40*/  @P5 IMAD.MOV.U32 R4, RZ, RZ, R8 ;  /* 0x000000ffff045224 */ /* 0x001fe400078e0008 */
[----:B------:R-:W-:Y:S01]  /*3d50*/  FMUL R13, R54, R23 ;  /* 0x00000017360d7220 */ /* 0x000fe20000400000 */
[----:B------:R-:W-:-:S04]  /*3d60*/  @P5 IMAD.MOV.U32 R5, RZ, RZ, R9 ;  /* 0x000000ffff055224 */ /* 0x000fc800078e0009 */
[----:B------:R-:W-:Y:S01]  /*3d70*/  F2FP.TF32.F32.PACK_B R13, R13 ;  /* 0x0000000dff0d723e */ /* 0x000fe200024050ff */
[----:B------:R0:W-:Y:S01]  /*3d80*/  @P5 STG.E desc[UR36][R4.64+0xa4], R47 ;  /* 0x0000a42f04005986 */ /* 0x0001e2000c101924 */
[C---:B------:R-:W-:Y:S02]  /*3d90*/  ISETP.GT.AND P5, PT, R3.reuse, RZ, P2 ;  /* 0x000000ff0300720c */ /* 0x040fe400017a4270 */
[----:B------:R-:W-:Y:S01]  /*3da0*/  ISETP.GT.AND P2, PT, R3, 0x8, P2 ;  /* 0x000000080300780c */ /* 0x000fe20001744270 */
[----:B0-----:R-:W-:Y:S02]  /*3db0*/  @P4 IMAD.MOV.U32 R4, RZ, RZ, R6 ;  /* 0x000000ffff044224 */ /* 0x001fe400078e0006 */
[----:B------:R-:W-:-:S05]  /*3dc0*/  @P4 IMAD.MOV.U32 R5, RZ, RZ, R7 ;  /* 0x000000ffff054224 */ /* 0x000fca00078e0007 */
        /* <DEDUP_REMOVED lines=10> */
[----:B------:R0:W-:Y:S02]  /*3e70*/  @P3 STG.E desc[UR36][R4.64+0xc0], R15 ;  /* 0x0000c00f04003986 */ /* 0x0001e4000c101924 */
[----:B0-----:R-:W-:Y:S02]  /*3e80*/  @P2 IMAD.MOV.U32 R4, RZ, RZ, R8 ;  /* 0x000000ffff042224 */ /* 0x001fe400078e0008 */
[----:B------:R-:W-:-:S05]  /*3e90*/  @P2 IMAD.MOV.U32 R5, RZ, RZ, R9 ;  /* 0x000000ffff052224 */ /* 0x000fca00078e0009 */
[----:B------:R0:W-:Y:S02]  /*3ea0*/  @P2 STG.E desc[UR36][R4.64+0xc4], R51 ;  /* 0x0000c43304002986 */ /* 0x0001e4000c101924 */
[----:B0-----:R-:W-:Y:S02]  /*3eb0*/  @P4 IMAD.MOV.U32 R4, RZ, RZ, R6 ;  /* 0x000000ffff044224 */ /* 0x001fe400078e0006 */
[----:B------:R-:W-:-:S05]  /*3ec0*/  @P4 IMAD.MOV.U32 R5, RZ, RZ, R7 ;  /* 0x000000ffff054224 */ /* 0x000fca00078e0007 */
[----:B------:R0:W-:Y:S04]  /*3ed0*/  @P4 STG.E desc[UR36][R4.64+0xe0], R21 ;  /* 0x0000e01504004986 */ /* 0x0001e8000c101924 */
[----:B------:R1:W-:Y:S01]  /*3ee0*/  @P5 STG.E desc[UR36][R6.64+0xe4], R53 ;  /* 0x0000e43506005986 */ /* 0x0003e2000c101924 */
[----:B0-----:R-:W-:Y:S02]  /*3ef0*/  @P1 IMAD.MOV.U32 R4, RZ, RZ, R8 ;  /* 0x000000ffff041224 */ /* 0x001fe400078e0008 */
[----:B------:R-:W-:-:S05]  /*3f00*/  @P1 IMAD.MOV.U32 R5, RZ, RZ, R9 ;  /* 0x000000ffff051224 */ /* 0x000fca00078e0009 */
[----:B------:R1:W-:Y:S04]  /*3f10*/  @P1 STG.E desc[UR36][R4.64+0xe0], R13 ;  /* 0x0000e00d04001986 */ /* 0x0003e8000c101924 */
[----:B------:R1:W-:Y:S02]  /*3f20*/  @P0 STG.E desc[UR36][R8.64+0xe4], R55 ;  /* 0x0000e43708000986 */ /* 0x0003e4000c101924 */
.L_x_90:
[----:B------:R-:W-:Y:S05]  /*3f30*/  BSYNC B0 ;  /* 0x0000000000007941 */ /* 0x000fea0003800000 */
.L_x_28:
[----:B------:R-:W-:Y:S01]  /*3f40*/  ULDC UR4, c[0x0][0xc] ;  /* 0x0000030000047ab9 */ /* 0x000fe20000000800 */
[----:B------:R-:W-:Y:S01]  /*3f50*/  ULDC UR5, c[0x0][0x10] ;  /* 0x0000040000057ab9 */ /* 0x000fe20000000800 */
[----:B------:R-:W0:Y:S01]  /*3f60*/  LDC R3, c[0x0][0x14] ;  /* 0x00000500ff037b82 */ /* 0x000e220000000800 */
[----:B------:R-:W-:Y:S01]  /*3f70*/  UIMAD.WIDE.U32 UR4, UR4, UR5, URZ ;  /* 0x00000005040472a5 */ /* 0x000fe2000f8e003f */
[----:B------:R-:W-:Y:S02]  /*3f80*/  IMAD.MOV.U32 R59, RZ, RZ, -0x1 ;  /* 0xffffffffff3b7424 */ /* 0x000fe400078e00ff */
[----:B--2---:R-:W-:-:S03]  /*3f90*/  IMAD.MOV.U32 R57, RZ, RZ, -0x1 ;  /* 0xffffffffff397424 */ /* 0x004fc600078e00ff */
[----:B0-----:R-:W-:-:S04]  /*3fa0*/  IMAD.WIDE.U32 R16, R3, UR4, R16 ;  /* 0x0000000403107c25 */ /* 0x001fc8000f8e0010 */
[----:B------:R-:W-:Y:S01]  /*3fb0*/  IMAD R3, R3, UR5, RZ ;  /* 0x0000000503037c24 */ /* 0x000fe2000f8e02ff */
[----:B------:R-:W-:Y:S02]  /*3fc0*/  ULDC.64 UR4, c[0x0][0x650] ;  /* 0x0001940000047ab9 */ /* 0x000fe40000000a00 */
[----:B------:R-:W-:Y:S01]  /*3fd0*/  ISETP.GE.U32.AND P0, PT, R16, UR4, PT ;  /* 0x0000000410007c0c */ /* 0x000fe2000bf06070 */
[--C-:B------:R-:W-:Y:S01]  /*3fe0*/  IMAD.IADD R17, R17, 0x1, R3.reuse ;  /* 0x0000000111117824 */ /* 0x100fe200078e0203 */
[----:B------:R-:W-:-:S04]  /*3ff0*/  PRMT R3, RZ, 0x7610, R3 ;  /* 0x00007610ff037816 */ /* 0x000fc80000000003 */
[----:B------:R-:W-:-:S13]  /*4000*/  ISETP.GE.U32.AND.EX P0, PT, R17, UR5, PT, P0 ;  /* 0x0000000511007c0c */ /* 0x000fda000bf06100 */
[----:B------:R-:W-:Y:S05]  /*4010*/  @P0 BRA `(.L_x_91) ;  /* 0x0000000400640947 */ /* 0x000fea0003800000 */
[----:B-1--4-:R-:W0:Y:S01]  /*4020*/  S2R R12, SR_CTAID.X ;  /* 0x00000000000c7919 */ /* 0x012e220000002500 */
[----:B---3--:R-:W1:Y:S01]  /*4030*/  LDC.64 R10, c[0x0][0x628] ;  /* 0x00018a00ff0a7b82 */ /* 0x008e620000000a00 */
[----:B------:R-:W-:Y:S01]  /*4040*/  ULDC UR4, c[0x0][0x150] ;  /* 0x0000540000047ab9 */ /* 0x000fe20000000800 */
[----:B------:R-:W-:Y:S01]  /*4050*/  IMAD.MOV.U32 R8, RZ, RZ, R16 ;  /* 0x000000ffff087224 */ /* 0x000fe200078e0010 */
[----:B-----5:R-:W2:Y:S01]  /*4060*/  S2R R24, SR_CTAID.Y ;  /* 0x0000000000187919 */ /* 0x020ea20000002600 */
[----:B------:R-:W-:-:S04]  /*4070*/  IMAD.MOV.U32 R9, RZ, RZ, R17 ;  /* 0x000000ffff097224 */ /* 0x000fc800078e0011 */
[----:B------:R-:W3:Y:S08]  /*4080*/  LDC R21, c[0x0][0x144] ;  /* 0x00005100ff157b82 */ /* 0x000ef00000000800 */
[----:B------:R-:W4:Y:S08]  /*4090*/  LDC R0, c[0x0][0x630] ;  /* 0x00018c00ff007b82 */ /* 0x000f300000000800 */
[----:B------:R-:W2:Y:S01]  /*40a0*/  LDC.64 R14, c[0x0][0x620] ;  /* 0x00018800ff0e7b82 */ /* 0x000ea20000000a00 */
[----:B-1----:R-:W-:-:S04]  /*40b0*/  ISETP.NE.U32.AND P0, PT, R10, RZ, PT ;  /* 0x000000ff0a00720c */ /* 0x002fc80003f05070 */
[----:B------:R-:W-:Y:S02]  /*40c0*/  ISETP.NE.AND.EX P0, PT, R11, RZ, PT, P0 ;  /* 0x000000ff0b00720c */ /* 0x000fe40003f05300 */
[----:B0-----:R-:W-:-:S05]  /*40d0*/  I2FP.F32.U32 R3, R12 ;  /* 0x0000000c00037245 */ /* 0x001fca0000201000 */
[----:B------:R-:W-:-:S04]  /*40e0*/  FMUL R3, R3, UR4 ;  /* 0x0000000403037c20 */ /* 0x000fc80008400000 */
[----:B------:R0:W1:Y:S02]  /*40f0*/  F2I.U32.TRUNC.NTZ R20, R3 ;  /* 0x0000000300147305 */ /* 0x000064000020f000 */
[----:B---34-:R-:W-:Y:S05]  /*4100*/  @!P0 BRA `(.L_x_92) ;  /* 0x0000000000288947 */ /* 0x018fea0003800000 */
[----:B0-----:R-:W0:Y:S02]  /*4110*/  LDC R3, c[0x0][0x634] ;  /* 0x00018d00ff037b82 */ /* 0x001e240000000800 */
        /* <DEDUP_REMOVED lines=9> */
.L_x_92:
[----:B------:R-:W3:Y:S01]  /*41b0*/  LDC.64 R28, c[0x0][0x640] ;  /* 0x00019000ff1c7b82 */ /* 0x000ee20000000a00 */
[-CC-:B------:R-:W-:Y:S01]  /*41c0*/  SHF.R.U64 R57, R8, R0.reuse, R9.reuse ;  /* 0x0000000008397219 */ /* 0x180fe20000001209 */
[----:B-1----:R-:W-:Y:S01]  /*41d0*/  IMAD.MOV R20, RZ, RZ, -R20 ;  /* 0x000000ffff147224 */ /* 0x002fe200078e0a14 */
[----:B------:R-:W-:Y:S01]  /*41e0*/  SHF.R.U32.HI R0, RZ, R0, R9 ;  /* 0x00000000ff007219 */ /* 0x000fe20000011609 */
[----:B------:R-:W-:Y:S01]  /*41f0*/  ULDC UR4, c[0x0][0x154] ;  /* 0x0000550000047ab9 */ /* 0x000fe20000000800 */
[----:B0-----:R-:W-:Y:S01]  /*4200*/  IADD3 R3, P0, RZ, -R57, RZ ;  /* 0x80000039ff037210 */ /* 0x001fe20007f1e0ff */
[----:B------:R-:W-:Y:S02]  /*4210*/  IMAD R21, R21, R20, R12 ;  /* 0x0000001415157224 */ /* 0x000fe400078e020c */
[----:B------:R-:W0:Y:S01]  /*4220*/  LDC R6, c[0x0][0x618] ;  /* 0x00018600ff067b82 */ /* 0x000e220000000800 */
[----:B------:R-:W-:Y:S02]  /*4230*/  IMAD.MOV.U32 R7, RZ, RZ, 0x1 ;  /* 0x00000001ff077424 */ /* 0x000fe400078e00ff */
[----:B------:R-:W-:-:S04]  /*4240*/  IMAD.X R5, RZ, RZ, ~R0, P0 ;  /* 0x000000ffff057224 */ /* 0x000fc800000e0e00 */
[-C--:B--2---:R-:W-:Y:S01]  /*4250*/  IMAD R0, R5, R14.reuse, RZ ;  /* 0x0000000e05007224 */ /* 0x084fe200078e02ff */
[----:B------:R-:W1:Y:S01]  /*4260*/  LDC R8, c[0x0][0x608] ;  /* 0x00018200ff087b82 */ /* 0x000e620000000800 */
[----:B------:R-:W-:-:S04]  /*4270*/  IMAD.WIDE.U32 R4, R3, R14, R16 ;  /* 0x0000000e03047225 */ /* 0x000fc800078e0010 */
[----:B------:R-:W-:Y:S01]  /*4280*/  IMAD R3, R3, R15, R0 ;  /* 0x0000000f03037224 */ /* 0x000fe200078e0200 */
[----:B------:R-:W-:Y:S02]  /*4290*/  I2FP.F32.U32 R0, R24 ;  /* 0x0000001800007245 */ /* 0x000fe40000201000 */
[----:B------:R-:W2:Y:S01]  /*42a0*/  LDC R26, c[0x0][0x658] ;  /* 0x00019600ff1a7b82 */ /* 0x000ea20000000800 */
[----:B------:R-:W-:Y:S01]  /*42b0*/  IMAD.IADD R3, R5, 0x1, R3 ;  /* 0x0000000105037824 */ /* 0x000fe200078e0203 */
[----:B---3--:R-:W-:Y:S01]  /*42c0*/  ISETP.NE.U32.AND P0, PT, R28, RZ, PT ;  /* 0x000000ff1c00720c */ /* 0x008fe20003f05070 */
[----:B------:R-:W-:Y:S01]  /*42d0*/  FMUL R0, R0, UR4 ;  /* 0x0000000400007c20 */ /* 0x000fe20008400000 */
[----:B------:R-:W-:Y:S02]  /*42e0*/  IMAD.MOV.U32 R5, RZ, RZ, -0x1 ;  /* 0xffffffffff057424 */ /* 0x000fe400078e00ff */
[----:B------:R-:W-:Y:S01]  /*42f0*/  ISETP.NE.AND.EX P0, PT, R29, RZ, PT, P0 ;  /* 0x000000ff1d00720c */ /* 0x000fe20003f05300 */
[----:B------:R3:W4:Y:S01]  /*4300*/  F2I.U32.TRUNC.NTZ R13, R0 ;  /* 0x00000000000d7305 */ /* 0x000722000020f000 */
[----:B------:R-:W3:Y:S01]  /*4310*/  LDC R15, c[0x0][0x148] ;  /* 0x00005200ff0f7b82 */ /* 0x000ee20000000800 */
[----:B0-----:R-:W-:-:S02]  /*4320*/  SHF.R.U64 R12, R4, R6, R3 ;  /* 0x00000006040c7219 */ /* 0x001fc40000001203 */
[----:B------:R-:W-:-:S05]  /*4330*/  SHF.R.U32.HI R3, RZ, R6, R3 ;  /* 0x00000006ff037219 */ /* 0x000fca0000011603 */
[----:B------:R-:W0:Y:S01]  /*4340*/  LDC R20, c[0x0][0x600] ;  /* 0x00018000ff147b82 */ /* 0x000e220000000800 */
[-CC-:B-1----:R-:W-:Y:S02]  /*4350*/  SHF.R.U64 R10, R12, R8.reuse, R3.reuse ;  /* 0x000000080c0a7219 */ /* 0x182fe40000001203 */
[----:B------:R-:W-:-:S05]  /*4360*/  SHF.R.U32.HI R3, RZ, R8, R3 ;  /* 0x00000008ff037219 */ /* 0x000fca0000011603 */
[----:B------:R-:W1:Y:S01]  /*4370*/  LDC R27, c[0x0][0x648] ;  /* 0x00019200ff1b7b82 */ /* 0x000e620000000800 */
[-C--:B--2---:R-:W-:Y:S02]  /*4380*/  SHF.L.U32 R4, R5, R26.reuse, RZ ;  /* 0x0000001a05047219 */ /* 0x084fe400000006ff */
[-CC-:B------:R-:W-:Y:S02]  /*4390*/  SHF.R.U64 R14, R10, R26.reuse, R3.reuse ;  /* 0x0000001a0a0e7219 */ /* 0x180fe40000001203 */
[----:B------:R-:W-:Y:S02]  /*43a0*/  SHF.R.U32.HI R5, RZ, R26, R3 ;  /* 0x0000001aff057219 */ /* 0x000fe40000011603 */
[----:B------:R-:W-:Y:S01]  /*43b0*/  LOP3.LUT R25, RZ, R4, RZ, 0x33, !PT ;  /* 0x00000004ff197212 */ /* 0x000fe200078e33ff */
[----:B------:R-:W2:Y:S01]  /*43c0*/  LDC R30, c[0x0][0x638] ;  /* 0x00018e00ff1e7b82 */ /* 0x000ea20000000800 */
[----:B------:R-:W-:Y:S01]  /*43d0*/  SHF.L.U32 R26, R7, R26, RZ ;  /* 0x0000001a071a7219 */ /* 0x000fe200000006ff */
[----:B------:R-:W-:-:S06]  /*43e0*/  IMAD.MOV.U32 R4, RZ, RZ, R14 ;  /* 0x000000ffff047224 */ /* 0x000fcc00078e000e */
[----:B------:R-:W0:Y:S01]  /*43f0*/  LDC R31, c[0x0][0x610] ;  /* 0x00018400ff1f7b82 */ /* 0x000e220000000800 */
[----:B----4-:R-:W-:Y:S05]  /*4400*/  @!P0 BRA `(.L_x_93) ;  /* 0x0000000000288947 */ /* 0x010fea0003800000 */
[----:B------:R-:W4:Y:S02]  /*4410*/  LDC R3, c[0x0][0x64c] ;  /* 0x00019300ff037b82 */ /* 0x000f240000000800 */
[----:B----4-:R-:W-:-:S05]  /*4420*/  IADD3 R3, P0, R14, R3, RZ ;  /* 0x000000030e037210 */ /* 0x010fca0007f1e0ff */
        /* <DEDUP_REMOVED lines=8> */
.L_x_93:
[----:B------:R-:W-:Y:S01]  /*44b0*/  ISETP.NE.AND P0, PT, R2, 0x1, PT ;  /* 0x000000010200780c */ /* 0x000fe20003f05270 */
[----:B0-----:R-:W-:Y:S01]  /*44c0*/  VIADD R7, R20, 0xffffffff ;  /* 0xffffffff14077836 */ /* 0x001fe20000000000 */
[----:B-1-3--:R-:W-:Y:S01]  /*44d0*/  SHF.R.U64 R0, R4, R27, R5 ;  /* 0x0000001b04007219 */ /* 0x00afe20000001205 */
[----:B------:R-:W-:Y:S01]  /*44e0*/  IMAD.MOV R13, RZ, RZ, -R13 ;  /* 0x000000ffff0d7224 */ /* 0x000fe200078e0a0d */
[----:B------:R-:W-:Y:S01]  /*44f0*/  LOP3.LUT R5, R10, R25, RZ, 0xc0, !PT ;  /* 0x000000190a057212 */ /* 0x000fe200078ec0ff */
[----:B------:R-:W-:Y:S01]  /*4500*/  IMAD.MOV.U32 R4, RZ, RZ, 0x1 ;  /* 0x00000001ff047424 */ /* 0x000fe200078e00ff */
[----:B------:R-:W-:Y:S01]  /*4510*/  LOP3.LUT R12, R12, R7, RZ, 0xc0, !PT ;  /* 0x000000070c0c7212 */ /* 0x000fe200078ec0ff */
[----:B------:R-:W-:Y:S02]  /*4520*/  IMAD.MOV R3, RZ, RZ, -R0 ;  /* 0x000000ffff037224 */ /* 0x000fe400078e0a00 */
[----:B------:R-:W-:Y:S02]  /*4530*/  IMAD R0, R26, R0, R5 ;  /* 0x000000001a007224 */ /* 0x000fe400078e0205 */
[----:B--2---:R-:W-:-:S02]  /*4540*/  IMAD R3, R3, R30, R14 ;  /* 0x0000001e03037224 */ /* 0x004fc400078e020e */
[----:B------:R-:W-:Y:S02]  /*4550*/  @P0 IMAD R21, R15, R13, R24 ;  /* 0x0000000d0f150224 */ /* 0x000fe400078e0218 */
[----:B------:R-:W-:Y:S01]  /*4560*/  IMAD R5, R3, R20, R12 ;  /* 0x0000001403057224 */ /* 0x000fe200078e020c */
[----:B------:R-:W-:Y:S01]  /*4570*/  PRMT R3, R4, 0x7610, R3 ;  /* 0x0000761004037816 */ /* 0x000fe20000000003 */
[----:B------:R-:W-:-:S05]  /*4580*/  IMAD R0, R0, R31, R21 ;  /* 0x0000001f00007224 */ /* 0x000fca00078e0215 */
[----:B------:R-:W-:Y:S02]  /*4590*/  SEL R59, R5, R0, !P0 ;  /* 0x00000000053b7207 */ /* 0x000fe40004000000 */
[----:B------:R-:W-:-:S07]  /*45a0*/  SEL R0, R0, R5, !P0 ;  /* 0x0000000500007207 */ /* 0x000fce0004000000 */
.L_x_91:
[----:B------:R-:W-:Y:S01]  /*45b0*/  LOP3.LUT P0, RZ, R3, 0xff, RZ, 0xc0, !PT ;  /* 0x000000ff03ff7812 */ /* 0x000fe2000780c0ff */
[----:B------:R-:W-:-:S12]  /*45c0*/  IMAD.MOV.U32 R58, RZ, RZ, R0 ;  /* 0x000000ffff3a7224 */ /* 0x000fd800078e0000 */
[----:B------:R-:W-:Y:S05]  /*45d0*/  @P0 BRA `(.L_x_94) ;  /* 0xffffffc8004c0947 */ /* 0x000fea000383ffff */
[----:B------:R-:W-:Y:S05]  /*45e0*/  EXIT ;  /* 0x000000000000794d */ /* 0x000fea0003800000 */
.L_x_3:
[----:B0-----:R-:W-:Y:S01]  /*45f0*/  ULDC.64 UR4, c[0x0][0x650] ;  /* 0x0001940000047ab9 */ /* 0x001fe20000000a00 */
        /* <DEDUP_REMOVED lines=25> */
.L_x_96:
[--C-:B------:R-:W-:Y:S01]  /*4790*/  SHF.R.U64 R12, R10, R14, R11.reuse ;  /* 0x0000000e0a0c7219 */ /* 0x100fe2000000120b */
[----:B------:R-:W0:Y:S01]  /*47a0*/  LDC R22, c[0x0][0x618] ;  /* 0x00018600ff167b82 */ /* 0x000e220000000800 */
[----:B------:R-:W-:Y:S01]  /*47b0*/  I2FP.F32.U32 R6, R4 ;  /* 0x0000000400067245 */ /* 0x000fe20000201000 */
[----:B------:R-:W-:Y:S01]  /*47c0*/  ULDC UR4, c[0x0][0x150] ;  /* 0x0000540000047ab9 */ /* 0x000fe20000000800 */
[----:B------:R-:W-:Y:S02]  /*47d0*/  SHF.R.U32.HI R5, RZ, R14, R11 ;  /* 0x0000000eff057219 */ /* 0x000fe4000001160b */
[----:B------:R-:W-:Y:S01]  /*47e0*/  IADD3 R9, P0, RZ, -R12, RZ ;  /* 0x8000000cff097210 */ /* 0x000fe20007f1e0ff */
[----:B------:R-:W-:Y:S01]  /*47f0*/  FMUL R11, R6, UR4 ;  /* 0x00000004060b7c20 */ /* 0x000fe20008400000 */
[----:B------:R-:W-:Y:S01]  /*4800*/  ULDC UR4, c[0x0][0x154] ;  /* 0x0000550000047ab9 */ /* 0x000fe20000000800 */
[----:B------:R-:W1:Y:S02]  /*4810*/  LDC.64 R24, c[0x0][0x640] ;  /* 0x00019000ff187b82 */ /* 0x000e640000000a00 */
[----:B------:R-:W-:-:S02]  /*4820*/  IMAD.X R5, RZ, RZ, ~R5, P0 ;  /* 0x000000ffff057224 */ /* 0x000fc400000e0e05 */
[----:B------:R-:W2:Y:S01]  /*4830*/  F2I.U32.TRUNC.NTZ R11, R11 ;  /* 0x0000000b000b7305 */ /* 0x000ea2000020f000 */
[----:B------:R-:W-:-:S03]  /*4840*/  IMAD.WIDE.U32 R6, R9, R20, R16 ;  /* 0x0000001409067225 */ /* 0x000fc600078e0010 */
[----:B------:R-:W3:Y:S01]  /*4850*/  LDC R13, c[0x0][0x144] ;  /* 0x00005100ff0d7b82 */ /* 0x000ee20000000800 */
[----:B------:R-:W-:-:S04]  /*4860*/  IMAD R8, R5, R20, RZ ;  /* 0x0000001405087224 */ /* 0x000fc800078e02ff */
[----:B------:R-:W-:Y:S02]  /*4870*/  IMAD R5, R9, R21, R8 ;  /* 0x0000001509057224 */ /* 0x000fe400078e0208 */
[----:B------:R-:W-:Y:S01]  /*4880*/  IMAD.MOV.U32 R8, RZ, RZ, -0x1 ;  /* 0xffffffffff087424 */ /* 0x000fe200078e00ff */
[----:B------:R-:W4:Y:S01]  /*4890*/  LDC R14, c[0x0][0x608] ;  /* 0x00018200ff0e7b82 */ /* 0x000f220000000800 */
[----:B------:R-:W-:Y:S01]  /*48a0*/  IMAD.IADD R5, R7, 0x1, R5 ;  /* 0x0000000107057824 */ /* 0x000fe200078e0205 */
[----:B------:R-:W-:-:S04]  /*48b0*/  I2FP.F32.U32 R7, R3 ;  /* 0x0000000300077245 */ /* 0x000fc80000201000 */
[-C--:B0-----:R-:W-:Y:S01]  /*48c0*/  SHF.R.U64 R10, R6, R22.reuse, R5 ;  /* 0x00000016060a7219 */ /* 0x081fe20000001205 */
[----:B--2---:R-:W-:Y:S01]  /*48d0*/  IMAD.MOV R6, RZ, RZ, -R11 ;  /* 0x000000ffff067224 */ /* 0x004fe200078e0a0b */
[----:B------:R-:W0:Y:S01]  /*48e0*/  LDC R9, c[0x0][0x658] ;  /* 0x00019600ff097b82 */ /* 0x000e220000000800 */
[----:B-1----:R-:W-:Y:S01]  /*48f0*/  ISETP.NE.U32.AND P0, PT, R24, RZ, PT ;  /* 0x000000ff1800720c */ /* 0x002fe20003f05070 */
[----:B------:R-:W-:Y:S01]  /*4900*/  FMUL R7, R7, UR4 ;  /* 0x0000000407077c20 */ /* 0x000fe20008400000 */
[----:B------:R-:W-:Y:S02]  /*4910*/  SHF.R.U32.HI R5, RZ, R22, R5 ;  /* 0x00000016ff057219 */ /* 0x000fe40000011605 */
[----:B------:R-:W-:-:S03]  /*4920*/  ISETP.NE.AND.EX P0, PT, R25, RZ, PT, P0 ;  /* 0x000000ff1900720c */ /* 0x000fc60003f05300 */
[----:B------:R-:W1:Y:S01]  /*4930*/  LDC R20, c[0x0][0x148] ;  /* 0x00005200ff147b82 */ /* 0x000e620000000800 */
[----:B---3--:R-:W-:Y:S02]  /*4940*/  IMAD R23, R13, R6, R4 ;  /* 0x000000060d177224 */ /* 0x008fe400078e0204 */
[----:B------:R-:W-:-:S05]  /*4950*/  IMAD.MOV.U32 R6, RZ, RZ, 0x1 ;  /* 0x00000001ff067424 */ /* 0x000fca00078e00ff */
[----:B------:R-:W2:Y:S01]  /*4960*/  LDC R21, c[0x0][0x600] ;  /* 0x00018000ff157b82 */ /* 0x000ea20000000800 */
[-CC-:B----4-:R-:W-:Y:S02]  /*4970*/  SHF.R.U64 R13, R10, R14.reuse, R5.reuse ;  /* 0x0000000e0a0d7219 */ /* 0x190fe40000001205 */
[----:B------:R-:W-:Y:S02]  /*4980*/  SHF.R.U32.HI R4, RZ, R14, R5 ;  /* 0x0000000eff047219 */ /* 0x000fe40000011605 */
[----:B------:R3:W4:Y:S03]  /*4990*/  F2I.U32.TRUNC.NTZ R14, R7 ;  /* 0x00000007000e7305 */ /* 0x000726000020f000 */
[----:B------:R-:W1:Y:S01]  /*49a0*/  LDC R26, c[0x0][0x648] ;  /* 0x00019200ff1a7b82 */ /* 0x000e620000000800 */
[-C--:B0-----:R-:W-:Y:S02]  /*49b0*/  SHF.R.U64 R15, R13, R9.reuse, R4 ;  /* 0x000000090d0f7219 */ /* 0x081fe40000001204 */
[----:B------:R-:W-:-:S02]  /*49c0*/  SHF.L.U32 R8, R8, R9, RZ ;  /* 0x0000000908087219 */ /* 0x000fc400000006ff */
[-C--:B------:R-:W-:Y:S01]  /*49d0*/  SHF.R.U32.HI R5, RZ, R9.reuse, R4 ;  /* 0x00000009ff057219 */ /* 0x080fe20000011604 */
[----:B------:R-:W-:Y:S01]  /*49e0*/  IMAD.MOV.U32 R4, RZ, RZ, R15 ;  /* 0x000000ffff047224 */ /* 0x000fe200078e000f */
[----:B------:R-:W-:Y:S01]  /*49f0*/  SHF.L.U32 R22, R6, R9, RZ ;  /* 0x0000000906167219 */ /* 0x000fe200000006ff */
[----:B------:R-:W0:Y:S01]  /*4a00*/  LDC R27, c[0x0][0x638] ;  /* 0x00018e00ff1b7b82 */ /* 0x000e220000000800 */
[----:B------:R-:W-:-:S07]  /*4a10*/  LOP3.LUT R28, RZ, R8, RZ, 0x33, !PT ;  /* 0x00000008ff1c7212 */ /* 0x000fce00078e33ff */
        /* <DEDUP_REMOVED lines=12> */
.L_x_97:
[----:B------:R-:W-:Y:S01]  /*4ae0*/  ISETP.NE.AND P0, PT, R2, 0x1, PT ;  /* 0x000000010200780c */ /* 0x000fe20003f05270 */
[----:B--2---:R-:W-:Y:S01]  /*4af0*/  VIADD R7, R21, 0xffffffff ;  /* 0xffffffff15077836 */ /* 0x004fe20000000000 */
[----:B-1----:R-:W-:Y:S01]  /*4b00*/  SHF.R.U64 R5, R4, R26, R5 ;  /* 0x0000001a04057219 */ /* 0x002fe20000001205 */
[----:B------:R-:W-:Y:S01]  /*4b10*/  IMAD.MOV R14, RZ, RZ, -R14 ;  /* 0x000000ffff0e7224 */ /* 0x000fe200078e0a0e */
[----:B------:R-:W-:Y:S01]  /*4b20*/  LOP3.LUT R4, R13, R28, RZ, 0xc0, !PT ;  /* 0x0000001c0d047212 */ /* 0x000fe200078ec0ff */
[----:B------:R-:W-:Y:S01]  /*4b30*/  IMAD.MOV.U32 R8, RZ, RZ, R12 ;  /* 0x000000ffff087224 */ /* 0x000fe200078e000c */
[----:B------:R-:W-:Y:S01]  /*4b40*/  LOP3.LUT R10, R10, R7, RZ, 0xc0, !PT ;  /* 0x000000070a0a7212 */ /* 0x000fe200078ec0ff */
[----:B------:R-:W-:Y:S02]  /*4b50*/  IMAD.MOV R6, RZ, RZ, -R5 ;  /* 0x000000ffff067224 */ /* 0x000fe400078e0a05 */
[----:B------:R-:W-:-:S04]  /*4b60*/  IMAD R4, R22, R5, R4 ;  /* 0x0000000516047224 */ /* 0x000fc800078e0204 */
[----:B------:R-:W-:Y:S02]  /*4b70*/  @P0 IMAD R23, R20, R14, R3 ;  /* 0x0000000e14170224 */ /* 0x000fe400078e0203 */
[----:B0-----:R-:W-:Y:S02]  /*4b80*/  IMAD R3, R6, R27, R15 ;  /* 0x0000001b06037224 */ /* 0x001fe400078e020f */
[----:B------:R-:W-:Y:S02]  /*4b90*/  IMAD R7, R4, R29, R23 ;  /* 0x0000001d04077224 */ /* 0x000fe400078e0217 */
[----:B------:R-:W-:Y:S02]  /*4ba0*/  IMAD R4, R3, R21, R10 ;  /* 0x0000001503047224 */ /* 0x000fe400078e020a */
[----:B------:R-:W-:-:S03]  /*4bb0*/  IMAD.MOV.U32 R6, RZ, RZ, 0x1 ;  /* 0x00000001ff067424 */ /* 0x000fc600078e00ff */
[----:B------:R-:W-:Y:S02]  /*4bc0*/  SEL R9, R4, R7, !P0 ;  /* 0x0000000704097207 */ /* 0x000fe40004000000 */
[----:B------:R-:W-:-:S07]  /*4bd0*/  SEL R7, R7, R4, !P0 ;  /* 0x0000000407077207 */ /* 0x000fce0004000000 */
.L_x_95:
[----:B------:R-:W-:-:S08]  /*4be0*/  NOP ;  /* 0x0000000000007918 */ /* 0x000fd00000000000 */
[----:B------:R-:W0:-:S00]  /*4bf0*/  USETMAXREG.DEALLOC.CTAPOOL 0x28 ;  /* 0x00000028000079c8 */ /* 0x000e0000080e0500 */
[----:B0-----:R-:W-:-:S13]  /*4c00*/  ISETP.NE.AND P0, PT, R0, RZ, PT ;  /* 0x000000ff0000720c */ /* 0x001fda0003f05270 */
[----:B------:R-:W-:Y:S05]  /*4c10*/  @P0 EXIT ;  /* 0x000000000000094d */ /* 0x000fea0003800000 */
[----:B------:R-:W-:Y:S01]  /*4c20*/  LOP3.LUT P0, RZ, R6, 0xff, RZ, 0xc0, !PT ;  /* 0x000000ff06ff7812 */ /* 0x000fe2000780c0ff */
[----:B------:R-:W-:Y:S02]  /*4c30*/  IMAD.MOV.U32 R0, RZ, RZ, 0x1 ;  /* 0x00000001ff007424 */ /* 0x000fe400078e00ff */
[----:B------:R-:W-:-:S10]  /*4c40*/  IMAD.MOV.U32 R12, RZ, RZ, RZ ;  /* 0x000000ffff0c7224 */ /* 0x000fd400078e00ff */
[----:B------:R-:W-:Y:S05]  /*4c50*/  @!P0 BRA `(.L_x_98) ;  /* 0x0000000c00308947 */ /* 0x000fea0003800000 */
[----:B------:R-:W0:Y:S01]  /*4c60*/  LDC R0, c[0x0][0x28c] ;  /* 0x0000a300ff007b82 */ /* 0x000e220000000800 */
[----:B------:R-:W-:Y:S01]  /*4c70*/  ULDC UR5, c[0x0][0x600] ;  /* 0x0001800000057ab9 */ /* 0x000fe20000000800 */
[----:B------:R-:W-:Y:S01]  /*4c80*/  ULDC UR4, c[0x0][0xc] ;  /* 0x0000030000047ab9 */ /* 0x000fe20000000800 */
[----:B------:R-:W-:Y:S01]  /*4c90*/  UIADD3 UR16, UR5, -0x1, URZ ;  /* 0xffffffff05107890 */ /* 0x000fe2000fffe03f */
[C---:B------:R-:W-:Y:S01]  /*4ca0*/  LOP3.LUT P2, RZ, R18.reuse, 0x7f, RZ, 0xc0, !PT ;  /* 0x0000007f12ff7812 */ /* 0x040fe2000784c0ff */
[----:B------:R-:W-:Y:S01]  /*4cb0*/  ULDC UR6, c[0x0][0x658] ;  /* 0x0001960000067ab9 */ /* 0x000fe20000000800 */
[----:B------:R-:W-:Y:S01]  /*4cc0*/  ULDC UR5, c[0x0][0x10] ;  /* 0x0000040000057ab9 */ /* 0x000fe20000000800 */
[----:B------:R-:W-:Y:S01]  /*4cd0*/  UMOV UR7, 0xffffffff ;  /* 0xffffffff00077882 */ /* 0x000fe20000000000 */
[----:B------:R-:W-:Y:S01]  /*4ce0*/  UMOV UR8, 0x1 ;  /* 0x0000000100087882 */ /* 0x000fe20000000000 */
[----:B------:R-:W-:Y:S01]  /*4cf0*/  UIMAD.WIDE.U32 UR4, UR4, UR5, URZ ;  /* 0x00000005040472a5 */ /* 0x000fe2000f8e003f */
[----:B------:R-:W-:Y:S01]  /*4d00*/  LOP3.LUT P0, RZ, R18, 0x1f, RZ, 0xc0, !PT ;  /* 0x0000001f12ff7812 */ /* 0x000fe2000780c0ff */
[----:B------:R-:W-:Y:S01]  /*4d10*/  USHF.L.U32 UR7, UR7, UR6, URZ ;  /* 0x0000000607077299 */ /* 0x000fe2000800063f */
[----:B------:R-:W-:Y:S01]  /*4d20*/  BSSY B0, `(.L_x_98) ;  /* 0x00000bf000007945 */ /* 0x000fe20003800000 */
[----:B------:R-:W-:Y:S01]  /*4d30*/  USHF.L.U32 UR18, UR8, UR6, URZ ;  /* 0x0000000608127299 */ /* 0x000fe2000800063f */
[----:B------:R-:W-:Y:S01]  /*4d40*/  IMAD.MOV.U32 R13, RZ, RZ, 0x1 ;  /* 0x00000001ff0d7424 */ /* 0x000fe200078e00ff */
[----:B------:R-:W-:Y:S01]  /*4d50*/  LOP3.LUT R11, R19, 0x2, RZ, 0xfc, !PT ;  /* 0x00000002130b7812 */ /* 0x000fe200078efcff */
[----:B------:R-:W-:Y:S01]  /*4d60*/  ULDC UR6, c[0x0][0x14] ;  /* 0x0000050000067ab9 */ /* 0x000fe20000000800 */
[----:B------:R-:W-:Y:S01]  /*4d70*/  PLOP3.LUT P0, PT, P0, P2, PT, 0x8a, 0x0 ;  /* 0x000000000000781c */ /* 0x000fe20000705172 */
[----:B------:R-:W-:Y:S01]  /*4d80*/  UIMAD.WIDE.U32 UR20, UR4, UR6, URZ ;  /* 0x00000006041472a5 */ /* 0x000fe2000f8e003f */
[----:B------:R-:W-:Y:S01]  /*4d90*/  IMAD.MOV.U32 R12, RZ, RZ, RZ ;  /* 0x000000ffff0c7224 */ /* 0x000fe200078e00ff */
[----:B------:R-:W-:-:S02]  /*4da0*/  UIMAD UR13, UR5, UR6, URZ ;  /* 0x00000006050d72a4 */ /* 0x000fc4000f8e023f */
[----:B------:R-:W-:Y:S01]  /*4db0*/  ULOP3.LUT UR17, URZ, UR7, URZ, 0x33, !UPT ;  /* 0x000000073f117292 */ /* 0x000fe2000f8e333f */
[----:B0-----:R-:W-:Y:S01]  /*4dc0*/  VIADD R0, R0, 0x1f ;  /* 0x0000001f00007836 */ /* 0x001fe20000000000 */
[----:B------:R-:W-:Y:S01]  /*4dd0*/  UIADD3 UR13, UR21, UR13, URZ ;  /* 0x0000000d150d7290 */ /* 0x000fe2000fffe03f */
[----:B------:R-:W-:-:S03]  /*4de0*/  ULDC.64 UR22, c[0x0][0x198] ;  /* 0x0000660000167ab9 */ /* 0x000fc60000000a00 */
[----:B------:R-:W-:-:S04]  /*4df0*/  SHF.R.S32.HI R3, RZ, 0x1f, R0 ;  /* 0x0000001fff037819 */ /* 0x000fc80000011400 */
[----:B------:R-:W-:Y:S01]  /*4e00*/  LEA.HI R3, R3, R0, RZ, 0x5 ;  /* 0x0000000003037211 */ /* 0x000fe200078f28ff */
[----:B------:R-:W-:-:S03]  /*4e10*/  IMAD.MOV.U32 R0, RZ, RZ, 0x1 ;  /* 0x00000001ff007424 */ /* 0x000fc600078e00ff */
[----:B------:R-:W-:-:S05]  /*4e20*/  SHF.R.S32.HI R3, RZ, 0x5, R3 ;  /* 0x00000005ff037819 */ /* 0x000fca0000011403 */
[----:B------:R-:W-:-:S07]  /*4e30*/  VIADD R10, R3, 0x1 ;  /* 0x00000001030a7836 */ /* 0x000fce0000000000 */
.L_x_110:
[----:B------:R-:W-:-:S03]  /*4e40*/  UMOV UR4, 0xffffffff ;  /* 0xffffffff00047882 */ /* 0x000fc60000000000 */
[----:B------:R-:W-:Y:S05]  /*4e50*/  BRA.DIV UR4, `(.L_x_99) ;  /* 0x0000000e04787947 */ /* 0x000fea000b800000 */
[----:B------:R-:W-:-:S13]  /*4e60*/  ELECT P6, URZ, PT ;  /* 0x00000000003f782f */ /* 0x000fda00038c0000 */
.L_x_120:
[----:B------:R-:W0:Y:S01]  /*4e70*/  LDC R4, c[0x0][0x28c] ;  /* 0x0000a300ff047b82 */ /* 0x000e220000000800 */
[----:B------:R-:W-:Y:S01]  /*4e80*/  BSSY B1, `(.L_x_100) ;  /* 0x0000037000017945 */ /* 0x000fe20003800000 */
[----:B0-----:R-:W-:-:S13]  /*4e90*/  ISETP.LT.OR P6, PT, R4, 0x1, !P6 ;  /* 0x000000010400780c */ /* 0x001fda00077c1670 */
[----:B------:R-:W-:Y:S05]  /*4ea0*/  @P6 BRA `(.L_x_101) ;  /* 0x0000000000d06947 */ /* 0x000fea0003800000 */
[----:B------:R-:W-:Y:S02]  /*4eb0*/  IMAD.SHL.U32 R15, R9, 0x40, RZ ;  /* 0x00000040090f7824 */ /* 0x000fe400078e00ff */
[----:B------:R-:W-:Y:S02]  /*4ec0*/  IMAD.SHL.U32 R18, R7, 0x80, RZ ;  /* 0x0000008007127824 */ /* 0x000fe400078e00ff */
[----:B------:R-:W-:Y:S02]  /*4ed0*/  IMAD.MOV.U32 R20, RZ, RZ, RZ ;  /* 0x000000ffff147224 */ /* 0x000fe400078e00ff */
[----:B------:R-:W-:Y:S02]  /*4ee0*/  IMAD.MOV.U32 R4, RZ, RZ, R10 ;  /* 0x000000ffff047224 */ /* 0x000fe400078e000a */
[----:B------:R-:W-:Y:S02]  /*4ef0*/  IMAD.MOV.U32 R5, RZ, RZ, R0 ;  /* 0x000000ffff057224 */ /* 0x000fe400078e0000 */
[----:B------:R-:W-:-:S07]  /*4f00*/  IMAD.MOV.U32 R6, RZ, RZ, R12 ;  /* 0x000000ffff067224 */ /* 0x000fce00078e000c */
.L_x_105:
[----:B------:R-:W0:Y:S01]  /*4f10*/  S2R R14, SR_CgaCtaId ;  /* 0x00000000000e7919 */ /* 0x000e220000008800 */
[----:B------:R-:W-:Y:S01]  /*4f20*/  MOV R7, 0x400 ;  /* 0x0000040000077802 */ /* 0x000fe20000000f00 */
[----:B------:R-:W1:Y:S03]  /*4f30*/  @!P2 LDC R9, c[0x0][0x500] ;  /* 0x00014000ff09ab82 */ /* 0x000e660000000800 */
[----:B0-----:R-:W-:Y:S02]  /*4f40*/  LEA R21, R14, R7, 0x18 ;  /* 0x000000070e157211 */ /* 0x001fe400078ec0ff */
[----:B------:R-:W-:-:S03]  /*4f50*/  SHF.L.U32 R7, R5, 0x1f, RZ ;  /* 0x0000001f05077819 */ /* 0x000fc600000006ff */
[----:B------:R-:W-:-:S04]  /*4f60*/  IMAD R14, R6, 0x8, R21 ;  /* 0x00000008060e7824 */ /* 0x000fc800078e0215 */
[----:B------:R-:W0:Y:S02]  /*4f70*/  SYNCS.PHASECHK.TRANS64.TRYWAIT P1, [R14+URZ+0x18], R7 ;  /* 0x000018070e0075a7 */ /* 0x000e24000802017f */
[----:B01----:R-:W-:Y:S05]  /*4f80*/  @!P1 BRA `(.L_x_102) ;  /* 0x0000000c004c9947 */ /* 0x003fea0003800000 */
.L_x_121:
[----:B0-----:R-:W-:Y:S01]  /*4f90*/  PRMT R7, R11, 0x9910, RZ ;  /* 0x000099100b077816 */ /* 0x001fe200000000ff */
[----:B------:R0:W-:Y:S03]  /*4fa0*/  @!P2 SYNCS.ARRIVE.TRANS64 RZ, [R14+URZ], R9 ;  /* 0x000000090effa9a7 */ /* 0x0001e6000800003f */
[----:B------:R-:W-:-:S13]  /*4fb0*/  ISETP.NE.AND P1, PT, R7, 0x2, PT ;  /* 0x000000020700780c */ /* 0x000fda0003f25270 */
[----:B0-----:R-:W-:Y:S05]  /*4fc0*/  @P1 BRA `(.L_x_103) ;  /* 0x0000000000041947 */ /* 0x001fea0003800000 */
[----:B------:R-:W-:Y:S01]  /*4fd0*/  BPT.TRAP 0x1 ;  /* 0x000000040000795c */ /* 0x000fe20000300000 */
.L_x_103:
[----:B------:R-:W-:Y:S05]  /*4fe0*/  @P0 BRA `(.L_x_104) ;  /* 0x0000000000040947 */ /* 0x000fea0003800000 */
[----:B------:R-:W-:Y:S01]  /*4ff0*/  BPT.TRAP 0x1 ;  /* 0x000000040000795c */ /* 0x000fe20000300000 */
.L_x_104:
[--C-:B------:R-:W-:Y:S01]  /*5000*/  IMAD R7, R6, 0x4000, R21.reuse ;  /* 0x0000400006077824 */ /* 0x100fe200078e0215 */
[----:B------:R-:W-:Y:S01]  /*5010*/  R2UR UR9, R14 ;  /* 0x000000000e0972ca */ /* 0x000fe200000e0000 */
[----:B------:R-:W-:Y:S01]  /*5020*/  IMAD R21, R6, 0x2000, R21 ;  /* 0x0000200006157824 */ /* 0x000fe200078e0215 */
[----:B------:R-:W-:Y:S01]  /*5030*/  UIADD3 UR4, UP0, UR22, 0xf0, URZ ;  /* 0x000000f016047890 */ /* 0x000fe2000ff1e03f */
[----:B------:R-:W-:Y:S01]  /*5040*/  VIADD R4, R4, 0xffffffff ;  /* 0xffffffff04047836 */ /* 0x000fe20000000000 */
[----:B------:R-:W-:Y:S01]  /*5050*/  R2UR UR5, R7 ;  /* 0x00000000070572ca */ /* 0x000fe200000e0000 */
[----:B------:R-:W-:Y:S01]  /*5060*/  UIADD3 UR24, UP1, UR22, 0x1f0, URZ ;  /* 0x000001f016187890 */ /* 0x000fe2000ff3e03f */
[----:B------:R-:W-:Y:S01]  /*5070*/  R2UR UR8, R21 ;  /* 0x00000000150872ca */ /* 0x000fe200000e0000 */
[----:B------:R-:W-:Y:S01]  /*5080*/  VIADD R6, R6, 0x1 ;  /* 0x0000000106067836 */ /* 0x000fe20000000000 */
[----:B------:R-:W-:Y:S01]  /*5090*/  R2UR UR11, R18 ;  /* 0x00000000120b72ca */ /* 0x000fe200000e0000 */
[----:B------:R-:W-:Y:S01]  /*50a0*/  UIADD3.X UR25, URZ, UR23, URZ, UP1, !UPT ;  /* 0x000000173f197290 */ /* 0x000fe20008ffe43f */
[----:B------:R-:W-:Y:S01]  /*50b0*/  R2UR UR10, R20 ;  /* 0x00000000140a72ca */ /* 0x000fe200000e0000 */
[----:B------:R-:W-:Y:S01]  /*50c0*/  UMOV UR6, 0x0 ;  /* 0x0000000000067882 */ /* 0x000fe20000000000 */
[----:B------:R-:W-:Y:S01]  /*50d0*/  R2UR UR12, R8 ;  /* 0x00000000080c72ca */ /* 0x000fe200000e0000 */
[----:B------:R-:W-:Y:S01]  /*50e0*/  UMOV UR7, 0x10000000 ;  /* 0x1000000000077882 */ /* 0x000fe20000000000 */
[----:B------:R-:W-:Y:S01]  /*50f0*/  R2UR UR19, R15 ;  /* 0x000000000f1372ca */ /* 0x000fe200000e0000 */
[----:B------:R-:W-:Y:S01]  /*5100*/  VIADD R20, R20, 0x20 ;  /* 0x0000002014147836 */ /* 0x000fe20000000000 */
[----:B------:R-:W-:Y:S01]  /*5110*/  ISETP.GT.AND P3, PT, R4, 0x1, PT ;  /* 0x000000010400780c */ /* 0x000fe20003f64270 */
[----:B------:R-:W-:Y:S01]  /*5120*/  UIADD3 UR14, UR5, 0x100, URZ ;  /* 0x00000100050e7890 */ /* 0x000fe2000fffe03f */
[----:B------:R-:W-:Y:S01]  /*5130*/  ISETP.NE.AND P1, PT, R6, 0x3, PT ;  /* 0x000000030600780c */ /* 0x000fe20003f25270 */
[----:B------:R-:W-:-:S02]  /*5140*/  UIADD3.X UR5, URZ, UR23, URZ, UP0, !UPT ;  /* 0x000000173f057290 */ /* 0x000fc400087fe43f */
[----:B------:R-:W-:Y:S01]  /*5150*/  UIADD3 UR15, UR8, 0xc100, URZ ;  /* 0x0000c100080f7890 */ /* 0x000fe2000fffe03f */
[----:B------:R-:W-:Y:S02]  /*5160*/  SEL R14, RZ, 0x1, P1 ;  /* 0x00000001ff0e7807 */ /* 0x000fe40000800000 */
[----:B------:R-:W-:Y:S01]  /*5170*/  UMOV UR8, UR14 ;  /* 0x0000000e00087c82 */ /* 0x000fe20008000000 */
[----:B------:R-:W-:Y:S02]  /*5180*/  SEL R6, R6, RZ, P1 ;  /* 0x000000ff06067207 */ /* 0x000fe40000800000 */
[----:B------:R-:W-:Y:S01]  /*5190*/  LOP3.LUT R5, R5, R14, RZ, 0x3c, !PT ;  /* 0x0000000e05057212 */ /* 0x000fe200078e3cff */
[----:B------:R0:W-:Y:S02]  /*51a0*/  UTMALDG.3D [UR8], [UR4], desc[UR6] ;  /* 0x00000608040075b4 */ /* 0x0001e40008011000 */
[----:B0-----:R-:W-:Y:S01]  /*51b0*/  UMOV UR8, UR15 ;  /* 0x0000000f00087c82 */ /* 0x001fe20008000000 */
[----:B------:R-:W-:-:S02]  /*51c0*/  UMOV UR11, UR19 ;  /* 0x00000013000b7c82 */ /* 0x000fc40008000000 */
[----:B------:R0:W-:Y:S02]  /*51d0*/  UTMALDG.3D [UR8], [UR24], desc[UR6] ;  /* 0x00000608180075b4 */ /* 0x0001e40008011000 */
[----:B0-----:R-:W-:Y:S05]  /*51e0*/  @P3 BRA `(.L_x_105) ;  /* 0xfffffffc00483947 */ /* 0x001fea000383ffff */
.L_x_101:
[----:B------:R-:W-:Y:S05]  /*51f0*/  BSYNC B1 ;  /* 0x0000000000017941 */ /* 0x000fea0003800000 */
.L_x_100:
[----:B------:R-:W-:Y:S01]  /*5200*/  LOP3.LUT P3, RZ, R13, 0xff, RZ, 0xc0, !PT ;  /* 0x000000ff0dff7812 */ /* 0x000fe2000786c0ff */
[----:B------:R-:W-:Y:S01]  /*5210*/  IMAD.IADD R12, R3, 0x1, R12 ;  /* 0x00000001030c7824 */ /* 0x000fe200078e020c */
[----:B------:R-:W-:Y:S01]  /*5220*/  IADD3 R16, P4, R16, UR20, RZ ;  /* 0x0000001410107c10 */ /* 0x000fe2000ff9e0ff */
[----:B------:R-:W-:Y:S01]  /*5230*/  ULDC.64 UR4, c[0x0][0x650] ;  /* 0x0001940000047ab9 */ /* 0x000fe20000000a00 */
[----:B------:R-:W-:Y:S01]  /*5240*/  BSSY B1, `(.L_x_106) ;  /* 0x000006a000017945 */ /* 0x000fe20003800000 */
[----:B------:R-:W-:Y:S01]  /*5250*/  IMAD.MOV.U32 R9, RZ, RZ, -0x1 ;  /* 0xffffffffff097424 */ /* 0x000fe200078e00ff */
[----:B------:R-:W-:Y:S01]  /*5260*/  ISETP.GT.U32.AND P1, PT, R12, 0x2, PT ;  /* 0x000000020c00780c */ /* 0x000fe20003f24070 */
[----:B------:R-:W-:Y:S01]  /*5270*/  IMAD.MOV.U32 R8, RZ, RZ, -0x1 ;  /* 0xffffffffff087424 */ /* 0x000fe200078e00ff */
[----:B------:R-:W-:Y:S02]  /*5280*/  IADD3.X R17, R17, UR13, RZ, P4, !PT ;  /* 0x0000000d11117c10 */ /* 0x000fe4000a7fe4ff */
[----:B------:R-:W-:-:S02]  /*5290*/  ISETP.LT.U32.AND P1, PT, R3, 0x3, P1 ;  /* 0x000000030300780c */ /* 0x000fc40000f21070 */
[----:B------:R-:W-:Y:S01]  /*52a0*/  PRMT R13, RZ, 0x7610, R13 ;  /* 0x00007610ff0d7816 */ /* 0x000fe2000000000d */
[----:B------:R-:W0:Y:S01]  /*52b0*/  @P3 S2R R5, SR_CgaCtaId ;  /* 0x0000000000053919 */ /* 0x000e220000008800 */
[----:B------:R-:W-:-:S04]  /*52c0*/  @P3 MOV R4, 0x400 ;  /* 0x0000040000043802 */ /* 0x000fc80000000f00 */
[----:B0-----:R-:W-:Y:S01]  /*52d0*/  @P3 LEA R6, R5, R4, 0x18 ;  /* 0x0000000405063211 */ /* 0x001fe200078ec0ff */
[----:B------:R-:W-:-:S03]  /*52e0*/  IMAD.WIDE.U32 R4, R12, -0x55555555, RZ ;  /* 0xaaaaaaab0c047825 */ /* 0x000fc600078e00ff */
[----:B------:R0:W-:Y:S01]  /*52f0*/  @P3 SYNCS.ARRIVE.TRANS64.A1T0 RZ, [R6+URZ+0x48], RZ ;  /* 0x000048ff06ff39a7 */ /* 0x0001e2000810003f */
[----:B------:R-:W-:Y:S02]  /*5300*/  ISETP.GE.U32.AND P3, PT, R3, 0x3, PT ;  /* 0x000000030300780c */ /* 0x000fe40003f66070 */
[----:B------:R-:W-:Y:S02]  /*5310*/  SHF.R.U32.HI R7, RZ, 0x1, R5 ;  /* 0x00000001ff077819 */ /* 0x000fe40000011605 */
[----:B------:R-:W-:Y:S02]  /*5320*/  SEL R5, RZ, 0x1, !P1 ;  /* 0x00000001ff057807 */ /* 0x000fe40004800000 */
[----:B------:R-:W-:Y:S01]  /*5330*/  ISETP.GE.U32.AND P1, PT, R16, UR4, PT ;  /* 0x0000000410007c0c */ /* 0x000fe2000bf26070 */
[----:B------:R-:W-:Y:S01]  /*5340*/  IMAD R12, R7, -0x3, R12 ;  /* 0xfffffffd070c7824 */ /* 0x000fe200078e020c */
[----:B------:R-:W-:Y:S02]  /*5350*/  LOP3.LUT R0, R0, R5, RZ, 0x3c, !PT ;  /* 0x0000000500007212 */ /* 0x000fe400078e3cff */
[----:B------:R-:W-:-:S02]  /*5360*/  ISETP.GE.U32.AND.EX P1, PT, R17, UR5, PT, P1 ;  /* 0x0000000511007c0c */ /* 0x000fc4000bf26110 */
[----:B------:R-:W-:Y:S02]  /*5370*/  PRMT R4, RZ, 0x7610, R4 ;  /* 0x00007610ff047816 */ /* 0x000fe40000000004 */
[----:B------:R-:W-:Y:S01]  /*5380*/  @P3 LOP3.LUT R0, R0, 0x1, R7, 0x78, !PT ;  /* 0x0000000100003812 */ /* 0x000fe200078e7807 */
[----:B------:R-:W-:-:S08]  /*5390*/  IMAD.MOV.U32 R7, RZ, RZ, -0x1 ;  /* 0xffffffffff077424 */ /* 0x000fd000078e00ff */
[----:B0-----:R-:W-:Y:S05]  /*53a0*/  @P1 BRA `(.L_x_107) ;  /* 0x00000004004c1947 */ /* 0x001fea0003800000 */
[----:B------:R-:W-:Y:S01]  /*53b0*/  ULDC.64 UR4, c[0x0][0x628] ;  /* 0x00018a0000047ab9 */ /* 0x000fe20000000a00 */
[----:B------:R-:W0:Y:S01]  /*53c0*/  S2R R15, SR_CTAID.X ;  /* 0x00000000000f7919 */ /* 0x000e220000002500 */
[----:B------:R-:W-:Y:S01]  /*53d0*/  ISETP.NE.U32.AND P1, PT, RZ, UR4, PT ;  /* 0x00000004ff007c0c */ /* 0x000fe2000bf25070 */
[----:B------:R-:W-:Y:S01]  /*53e0*/  ULDC UR7, c[0x0][0x630] ;  /* 0x00018c0000077ab9 */ /* 0x000fe20000000800 */
[----:B------:R-:W-:Y:S01]  /*53f0*/  IMAD.MOV.U32 R4, RZ, RZ, R16 ;  /* 0x000000ffff047224 */ /* 0x000fe200078e0010 */
[----:B------:R-:W1:Y:S01]  /*5400*/  S2R R14, SR_CTAID.Y ;  /* 0x00000000000e7919 */ /* 0x000e620000002600 */
[----:B------:R-:W-:Y:S01]  /*5410*/  ISETP.NE.AND.EX P1, PT, RZ, UR5, PT, P1 ;  /* 0x00000005ff007c0c */ /* 0x000fe2000bf25310 */
[----:B------:R-:W-:-:S12]  /*5420*/  IMAD.MOV.U32 R5, RZ, RZ, R17 ;  /* 0x000000ffff057224 */ /* 0x000fd800078e0011 */
[----:B------:R-:W-:Y:S05]  /*5430*/  @!P1 BRA `(.L_x_108) ;  /* 0x0000000000289947 */ /* 0x000fea0003800000 */
[----:B------:R-:W-:Y:S02]  /*5440*/  ULDC UR6, c[0x0][0x634] ;  /* 0x00018d0000067ab9 */ /* 0x000fe40000000800 */
[----:B------:R-:W-:-:S05]  /*5450*/  IADD3 R9, P1, R16, UR6, RZ ;  /* 0x0000000610097c10 */ /* 0x000fca000ff3e0ff */
[----:B------:R-:W-:-:S04]  /*5460*/  IMAD.X R21, RZ, RZ, R17, P1 ;  /* 0x000000ffff157224 */ /* 0x000fc800008e0611 */
[----:B------:R-:W-:-:S04]  /*5470*/  IMAD.WIDE.U32 R6, R21, UR4, RZ ;  /* 0x0000000415067c25 */ /* 0x000fc8000f8e00ff */
[----:B------:R-:W-:-:S04]  /*5480*/  IMAD.WIDE.U32 R6, P1, R9, UR5, R6 ;  /* 0x0000000509067c25 */ /* 0x000fc8000f820006 */
[----:B------:R-:W-:-:S04]  /*5490*/  IMAD.WIDE.U32 R8, R9, UR4, RZ ;  /* 0x0000000409087c25 */ /* 0x000fc8000f8e00ff */
[----:B------:R-:W-:Y:S01]  /*54a0*/  IMAD.X R5, RZ, RZ, RZ, P1 ;  /* 0x000000ffff057224 */ /* 0x000fe200008e06ff */
[----:B------:R-:W-:Y:S01]  /*54b0*/  IADD3 RZ, P1, R9, R6, RZ ;  /* 0x0000000609ff7210 */ /* 0x000fe20007f3e0ff */
[----:B------:R-:W-:-:S04]  /*54c0*/  IMAD.MOV.U32 R4, RZ, RZ, R7 ;  /* 0x000000ffff047224 */ /* 0x000fc800078e0007 */
[----:B------:R-:W-:-:S08]  /*54d0*/  IMAD.WIDE.U32.X R4, R21, UR5, R4, P1 ;  /* 0x0000000515047c25 */ /* 0x000fd000088e0404 */
.L_x_108:
[--C-:B------:R-:W-:Y:S01]  /*54e0*/  SHF.R.U64 R8, R4, UR7, R5.reuse ;  /* 0x0000000704087c19 */ /* 0x100fe20008001205 */
[----:B------:R-:W-:Y:S01]  /*54f0*/  ULDC.64 UR4, c[0x0][0x620] ;  /* 0x0001880000047ab9 */ /* 0x000fe20000000a00 */
[----:B------:R-:W-:Y:S01]  /*5500*/  SHF.R.U32.HI R4, RZ, UR7, R5 ;  /* 0x00000007ff047c19 */ /* 0x000fe20008011605 */
[----:B------:R-:W2:Y:S01]  /*5510*/  LDC R24, c[0x0][0x144] ;  /* 0x00005100ff187b82 */ /* 0x000ea20000000800 */
[----:B------:R-:W-:Y:S01]  /*5520*/  IADD3 R7, P1, RZ, -R8, RZ ;  /* 0x80000008ff077210 */ /* 0x000fe20007f3e0ff */
[----:B------:R-:W-:Y:S01]  /*5530*/  ULDC.64 UR8, c[0x0][0x640] ;  /* 0x0001900000087ab9 */ /* 0x000fe20000000a00 */
[----:B0-----:R-:W-:Y:S01]  /*5540*/  I2FP.F32.U32 R9, R15 ;  /* 0x0000000f00097245 */ /* 0x001fe20000201000 */
[----:B------:R-:W-:Y:S02]  /*5550*/  ULDC UR6, c[0x0][0x608] ;  /* 0x0001820000067ab9 */ /* 0x000fe40000000800 */
[----:B------:R-:W-:Y:S01]  /*5560*/  IMAD.X R4, RZ, RZ, ~R4, P1 ;  /* 0x000000ffff047224 */ /* 0x000fe200008e0e04 */
[----:B------:R-:W-:Y:S01]  /*5570*/  ISETP.NE.U32.AND P1, PT, RZ, UR8, PT ;  /* 0x00000008ff007c0c */ /* 0x000fe2000bf25070 */
[----:B------:R-:W0:Y:S02]  /*5580*/  LDC R21, c[0x0][0x148] ;  /* 0x00005200ff157b82 */ /* 0x000e240000000800 */
[----:B------:R-:W-:Y:S01]  /*5590*/  IMAD R6, R4, UR4, RZ ;  /* 0x0000000404067c24 */ /* 0x000fe2000f8e02ff */
[----:B------:R-:W-:Y:S01]  /*55a0*/  ISETP.NE.AND.EX P1, PT, RZ, UR9, PT, P1 ;  /* 0x00000009ff007c0c */ /* 0x000fe2000bf25310 */
[----:B------:R-:W-:Y:S01]  /*55b0*/  IMAD.WIDE.U32 R4, R7, UR4, R16 ;  /* 0x0000000407047c25 */ /* 0x000fe2000f8e0010 */
[----:B------:R-:W-:-:S03]  /*55c0*/  ULDC UR4, c[0x0][0x150] ;  /* 0x0000540000047ab9 */ /* 0x000fc60000000800 */
[----:B------:R-:W-:Y:S02]  /*55d0*/  IMAD R7, R7, UR5, R6 ;  /* 0x0000000507077c24 */ /* 0x000fe4000f8e0206 */
[----:B------:R-:W-:Y:S01]  /*55e0*/  FMUL R6, R9, UR4 ;  /* 0x0000000409067c20 */ /* 0x000fe20008400000 */
[----:B------:R-:W-:Y:S01]  /*55f0*/  ULDC UR4, c[0x0][0x618] ;  /* 0x0001860000047ab9 */ /* 0x000fe20000000800 */
[----:B------:R-:W-:Y:S01]  /*5600*/  ULDC UR5, c[0x0][0x154] ;  /* 0x0000550000057ab9 */ /* 0x000fe20000000800 */
[----:B------:R-:W-:-:S03]  /*5610*/  IMAD.IADD R5, R5, 0x1, R7 ;  /* 0x0000000105057824 */ /* 0x000fc600078e0207 */
[----:B------:R-:W3:Y:S02]  /*5620*/  F2I.U32.TRUNC.NTZ R6, R6 ;  /* 0x0000000600067305 */ /* 0x000ee4000020f000 */
[----:B------:R-:W-:Y:S02]  /*5630*/  SHF.R.U64 R9, R4, UR4, R5 ;  /* 0x0000000404097c19 */ /* 0x000fe40008001205 */
[----:B-1----:R-:W-:-:S05]  /*5640*/  I2FP.F32.U32 R4, R14 ;  /* 0x0000000e00047245 */ /* 0x002fca0000201000 */
[----:B------:R-:W-:Y:S01]  /*5650*/  FMUL R22, R4, UR5 ;  /* 0x0000000504167c20 */ /* 0x000fe20008400000 */
[----:B------:R-:W-:Y:S01]  /*5660*/  SHF.R.U32.HI R4, RZ, UR4, R5 ;  /* 0x00000004ff047c19 */ /* 0x000fe20008011605 */
[----:B------:R-:W-:-:S03]  /*5670*/  ULDC UR4, c[0x0][0x658] ;  /* 0x0001960000047ab9 */ /* 0x000fc60000000800 */
[--C-:B------:R-:W-:Y:S01]  /*5680*/  SHF.R.U64 R20, R9, UR6, R4.reuse ;  /* 0x0000000609147c19 */ /* 0x100fe20008001204 */
[----:B------:R-:W1:Y:S01]  /*5690*/  F2I.U32.TRUNC.NTZ R22, R22 ;  /* 0x0000001600167305 */ /* 0x000e62000020f000 */
[----:B------:R-:W-:Y:S01]  /*56a0*/  SHF.R.U32.HI R5, RZ, UR6, R4 ;  /* 0x00000006ff057c19 */ /* 0x000fe20008011604 */
[----:B---3--:R-:W-:-:S03]  /*56b0*/  IMAD.MOV R6, RZ, RZ, -R6 ;  /* 0x000000ffff067224 */ /* 0x008fc600078e0a06 */
[----:B------:R-:W-:Y:S01]  /*56c0*/  SHF.R.U64 R18, R20, UR4, R5 ;  /* 0x0000000414127c19 */ /* 0x000fe20008001205 */
[----:B--2---:R-:W-:Y:S01]  /*56d0*/  IMAD R15, R24, R6, R15 ;  /* 0x00000006180f7224 */ /* 0x004fe200078e020f */
[----:B------:R-:W-:-:S03]  /*56e0*/  SHF.R.U32.HI R23, RZ, UR4, R5 ;  /* 0x00000004ff177c19 */ /* 0x000fc60008011605 */
[----:B------:R-:W-:Y:S02]  /*56f0*/  IMAD.MOV.U32 R4, RZ, RZ, R18 ;  /* 0x000000ffff047224 */ /* 0x000fe400078e0012 */
[----:B------:R-:W-:Y:S01]  /*5700*/  IMAD.MOV.U32 R5, RZ, RZ, R23 ;  /* 0x000000ffff057224 */ /* 0x000fe200078e0017 */
[----:B-1----:R-:W-:Y:S06]  /*5710*/  @!P1 BRA `(.L_x_109) ;  /* 0x0000000000289947 */ /* 0x002fec0003800000 */
[----:B------:R-:W-:Y:S02]  /*5720*/  ULDC UR4, c[0x0][0x64c] ;  /* 0x0001930000047ab9 */ /* 0x000fe40000000800 */
[----:B------:R-:W-:-:S05]  /*5730*/  IADD3 R5, P1, R18, UR4, RZ ;  /* 0x0000000412057c10 */ /* 0x000fca000ff3e0ff */
[----:B------:R-:W-:-:S04]  /*5740*/  IMAD.X R23, RZ, RZ, R23, P1 ;  /* 0x000000ffff177224 */ /* 0x000fc800008e0617 */
[----:B------:R-:W-:-:S04]  /*5750*/  IMAD.WIDE.U32 R6, R23, UR8, RZ ;  /* 0x0000000817067c25 */ /* 0x000fc8000f8e00ff */
[----:B------:R-:W-:-:S04]  /*5760*/  IMAD.WIDE.U32 R6, P1, R5, UR9, R6 ;  /* 0x0000000905067c25 */ /* 0x000fc8000f820006 */
[----:B------:R-:W-:-:S04]  /*5770*/  IMAD.WIDE.U32 R4, R5, UR8, RZ ;  /* 0x0000000805047c25 */ /* 0x000fc8000f8e00ff */
[----:B------:R-:W-:Y:S01]  /*5780*/  IMAD.MOV.U32 R4, RZ, RZ, R7 ;  /* 0x000000ffff047224 */ /* 0x000fe200078e0007 */
[----:B------:R-:W-:Y:S01]  /*5790*/  IADD3 RZ, P3, R5, R6, RZ ;  /* 0x0000000605ff7210 */ /* 0x000fe20007f7e0ff */
[----:B------:R-:W-:-:S04]  /*57a0*/  IMAD.X R5, RZ, RZ, RZ, P1 ;  /* 0x000000ffff057224 */ /* 0x000fc800008e06ff */
[----:B------:R-:W-:-:S08]  /*57b0*/  IMAD.WIDE.U32.X R4, R23, UR9, R4, P3 ;  /* 0x0000000917047c25 */ /* 0x000fd000098e0404 */
.L_x_109:
[----:B------:R-:W-:Y:S01]  /*57c0*/  ISETP.NE.AND P1, PT, R2, 0x1, PT ;  /* 0x000000010200780c */ /* 0x000fe20003f25270 */
[----:B------:R-:W-:Y:S01]  /*57d0*/  ULDC UR4, c[0x0][0x648] ;  /* 0x0001920000047ab9 */ /* 0x000fe20000000800 */
[----:B------:R-:W-:Y:S01]  /*57e0*/  LOP3.LUT R20, R20, UR17, RZ, 0xc0, !PT ;  /* 0x0000001114147c12 */ /* 0x000fe2000f8ec0ff */
[----:B------:R-:W-:Y:S01]  /*57f0*/  IMAD.MOV R22, RZ, RZ, -R22 ;  /* 0x000000ffff167224 */ /* 0x000fe200078e0a16 */
[----:B------:R-:W-:Y:S01]  /*5800*/  SHF.R.U64 R5, R4, UR4, R5 ;  /* 0x0000000404057c19 */ /* 0x000fe20008001205 */
[----:B------:R-:W-:Y:S01]  /*5810*/  ULDC UR4, c[0x0][0x638] ;  /* 0x00018e0000047ab9 */ /* 0x000fe20000000800 */
[----:B------:R-:W-:Y:S01]  /*5820*/  LOP3.LUT R9, R9, UR16, RZ, 0xc0, !PT ;  /* 0x0000001009097c12 */ /* 0x000fe2000f8ec0ff */
[----:B------:R-:W-:Y:S01]  /*5830*/  ULDC UR5, c[0x0][0x610] ;  /* 0x0001840000057ab9 */ /* 0x000fe20000000800 */
[----:B------:R-:W-:Y:S02]  /*5840*/  IMAD.MOV.U32 R4, RZ, RZ, 0x1 ;  /* 0x00000001ff047424 */ /* 0x000fe400078e00ff */
[----:B------:R-:W-:-:S02]  /*5850*/  IMAD.MOV R7, RZ, RZ, -R5 ;  /* 0x000000ffff077224 */ /* 0x000fc400078e0a05 */
[----:B------:R-:W-:Y:S02]  /*5860*/  IMAD R20, R5, UR18, R20 ;  /* 0x0000001205147c24 */ /* 0x000fe4000f8e0214 */
[----:B0-----:R-:W-:Y:S02]  /*5870*/  @P1 IMAD R15, R21, R22, R14 ;  /* 0x00000016150f1224 */ /* 0x001fe400078e020e */
[----:B------:R-:W-:Y:S01]  /*5880*/  IMAD R18, R7, UR4, R18 ;  /* 0x0000000407127c24 */ /* 0x000fe2000f8e0212 */
[----:B------:R-:W-:Y:S01]  /*5890*/  ULDC UR4, c[0x0][0x600] ;  /* 0x0001800000047ab9 */ /* 0x000fe20000000800 */
[----:B------:R-:W-:Y:S02]  /*58a0*/  IMAD R15, R20, UR5, R15 ;  /* 0x00000005140f7c24 */ /* 0x000fe4000f8e020f */
[----:B------:R-:W-:-:S05]  /*58b0*/  IMAD R18, R18, UR4, R9 ;  /* 0x0000000412127c24 */ /* 0x000fca000f8e0209 */
[----:B------:R-:W-:Y:S02]  /*58c0*/  SEL R9, R18, R15, !P1 ;  /* 0x0000000f12097207 */ /* 0x000fe40004800000 */
[----:B------:R-:W-:-:S07]  /*58d0*/  SEL R7, R15, R18, !P1 ;  /* 0x000000120f077207 */ /* 0x000fce0004800000 */
.L_x_107:
[----:B------:R-:W-:Y:S05]  /*58e0*/  BSYNC B1 ;  /* 0x0000000000017941 */ /* 0x000fea0003800000 */
.L_x_106:
[----:B------:R-:W-:-:S13]  /*58f0*/  LOP3.LUT P1, RZ, R4, 0xff, RZ, 0xc0, !PT ;  /* 0x000000ff04ff7812 */ /* 0x000fda000782c0ff */
[----:B------:R-:W-:Y:S05]  /*5900*/  @P1 BRA `(.L_x_110) ;  /* 0xfffffff4004c1947 */ /* 0x000fea000383ffff */
[----:B------:R-:W-:Y:S05]  /*5910*/  BSYNC B0 ;  /* 0x0000000000007941 */ /* 0x000fea0003800000 */
.L_x_98:
[----:B------:R-:W-:-:S03]  /*5920*/  UMOV UR4, 0xffffffff ;  /* 0xffffffff00047882 */ /* 0x000fc60000000000 */
[----:B------:R-:W-:Y:S05]  /*5930*/  BRA.DIV UR4, `(.L_x_111) ;  /* 0x0000000204f47947 */ /* 0x000fea000b800000 */
[----:B------:R-:W-:-:S13]  /*5940*/  ELECT P6, URZ, PT ;  /* 0x00000000003f782f */ /* 0x000fda00038c0000 */
.L_x_124:
[----:B------:R-:W-:Y:S04]  /*5950*/  BSSY B0, `(.L_x_112) ;  /* 0x0000022000007945 */ /* 0x000fe80003800000 */
[----:B------:R-:W-:Y:S05]  /*5960*/  @!P6 BRA `(.L_x_113) ;  /* 0x000000000080e947 */ /* 0x000fea0003800000 */
[----:B------:R-:W-:-:S04]  /*5970*/  LOP3.LUT R19, R19, 0x2, RZ, 0xfc, !PT ;  /* 0x0000000213137812 */ /* 0x000fc800078efcff */
[----:B------:R-:W-:-:S13]  /*5980*/  ISETP.NE.AND P0, PT, R19, 0x3, PT ;  /* 0x000000031300780c */ /* 0x000fda0003f05270 */
[----:B------:R-:W-:Y:S05]  /*5990*/  @!P0 BRA `(.L_x_114) ;  /* 0x0000000000048947 */ /* 0x000fea0003800000 */
[----:B------:R-:W-:Y:S01]  /*59a0*/  BPT.TRAP 0x1 ;  /* 0x000000040000795c */ /* 0x000fe20000300000 */
.L_x_114:
[----:B------:R-:W0:Y:S01]  /*59b0*/  S2R R3, SR_CgaCtaId ;  /* 0x0000000000037919 */ /* 0x000e220000008800 */
[----:B------:R-:W-:-:S04]  /*59c0*/  MOV R2, 0x400 ;  /* 0x0000040000027802 */ /* 0x000fc80000000f00 */
[----:B0-----:R-:W-:Y:S02]  /*59d0*/  LEA R3, R3, R2, 0x18 ;  /* 0x0000000203037211 */ /* 0x001fe400078ec0ff */
[----:B------:R-:W-:-:S03]  /*59e0*/  SHF.L.U32 R2, R0, 0x1f, RZ ;  /* 0x0000001f00027819 */ /* 0x000fc600000006ff */
[----:B------:R-:W-:-:S04]  /*59f0*/  VIADD R3, R3, 0x18 ;  /* 0x0000001803037836 */ /* 0x000fc80000000000 */
[C---:B------:R-:W-:Y:S02]  /*5a00*/  IMAD R7, R12.reuse, 0x8, R3 ;  /* 0x000000080c077824 */ /* 0x040fe400078e0203 */
[----:B------:R-:W-:Y:S02]  /*5a10*/  VIADD R12, R12, 0x1 ;  /* 0x000000010c0c7836 */ /* 0x000fe40000000000 */
[----:B------:R-:W0:Y:S03]  /*5a20*/  SYNCS.PHASECHK.TRANS64.TRYWAIT P0, [R7+URZ], R2 ;  /* 0x00000002070075a7 */ /* 0x000e26000800017f */
[----:B------:R-:W-:-:S04]  /*5a30*/  ISETP.NE.AND P1, PT, R12, 0x3, PT ;  /* 0x000000030c00780c */ /* 0x000fc80003f25270 */
[----:B------:R-:W-:Y:S02]  /*5a40*/  SEL R5, RZ, 0x1, P1 ;  /* 0x00000001ff057807 */ /* 0x000fe40000800000 */
[----:B------:R-:W-:Y:S02]  /*5a50*/  SEL R12, R12, RZ, P1 ;  /* 0x000000ff0c0c7207 */ /* 0x000fe40000800000 */
[----:B------:R-:W-:-:S03]  /*5a60*/  LOP3.LUT R5, R0, R5, RZ, 0x3c, !PT ;  /* 0x0000000500057212 */ /* 0x000fc600078e3cff */
[----:B------:R-:W-:Y:S01]  /*5a70*/  IMAD R9, R12, 0x8, R3 ;  /* 0x000000080c097824 */ /* 0x000fe200078e0203 */
[----:B------:R-:W-:Y:S01]  /*5a80*/  SHF.L.U32 R4, R5, 0x1f, RZ ;  /* 0x0000001f05047819 */ /* 0x000fe200000006ff */
[----:B0-----:R-:W-:Y:S06]  /*5a90*/  @!P0 BRA `(.L_x_115) ;  /* 0x0000000000bc8947 */ /* 0x001fec0003800000 */
.L_x_125:
[----:B------:R-:W1:Y:S01]  /*5aa0*/  SYNCS.PHASECHK.TRANS64.TRYWAIT P0, [R9+URZ], R4 ;  /* 0x00000004090075a7 */ /* 0x000e62000800017f */
[----:B------:R-:W-:-:S05]  /*5ab0*/  VIADD R0, R12, 0x1 ;  /* 0x000000010c007836 */ /* 0x000fca0000000000 */
[----:B------:R-:W-:-:S04]  /*5ac0*/  ISETP.NE.AND P1, PT, R0, 0x3, PT ;  /* 0x000000030000780c */ /* 0x000fc80003f25270 */
[----:B0-----:R-:W-:Y:S02]  /*5ad0*/  SEL R2, RZ, 0x1, P1 ;  /* 0x00000001ff027807 */ /* 0x001fe40000800000 */
[----:B------:R-:W-:Y:S02]  /*5ae0*/  SEL R0, R0, RZ, P1 ;  /* 0x000000ff00007207 */ /* 0x000fe40000800000 */
[----:B------:R-:W-:Y:S01]  /*5af0*/  LOP3.LUT R2, R5, R2, RZ, 0x3c, !PT ;  /* 0x0000000205027212 */ /* 0x000fe200078e3cff */
[----:B-1----:R-:W-:Y:S06]  /*5b00*/  @!P0 BRA `(.L_x_116) ;  /* 0x0000000000b48947 */ /* 0x002fec0003800000 */
.L_x_126:
[----:B------:R-:W-:Y:S01]  /*5b10*/  IMAD R3, R0, 0x8, R3 ;  /* 0x0000000800037824 */ /* 0x000fe200078e0203 */
[----:B------:R-:W-:-:S07]  /*5b20*/  SHF.L.U32 R0, R2, 0x1f, RZ ;  /* 0x0000001f02007819 */ /* 0x000fce00000006ff */
.L_x_117:
[----:B-1----:R1:W2:Y:S02]  /*5b30*/  SYNCS.PHASECHK.TRANS64.TRYWAIT P0, [R3+URZ], R0 ;  /* 0x00000000030075a7 */ /* 0x0022a4000800017f */
[----:B--2---:R-:W-:Y:S05]  /*5b40*/  @!P0 NANOSLEEP.SYNCS 0x989680 ;  /* 0x009896800000895d */ /* 0x004fea0003900000 */
[----:B------:R-:W2:Y:S02]  /*5b50*/  @!P0 SYNCS.PHASECHK.TRANS64 P0, [R3+URZ], R0 ;  /* 0x00000000030085a7 */ /* 0x000ea4000800007f */
[----:B--2---:R-:W-:Y:S05]  /*5b60*/  @!P0 BRA `(.L_x_117) ;  /* 0xfffffffc00f08947 */ /* 0x004fea000383ffff */
.L_x_113:
[----:B------:R-:W-:Y:S05]  /*5b70*/  BSYNC B0 ;  /* 0x0000000000007941 */ /* 0x000fea0003800000 */
.L_x_112:
[----:B------:R-:W-:Y:S05]  /*5b80*/  EXIT ;  /* 0x000000000000794d */ /* 0x000fea0003800000 */
.L_x_17:
[----:B---3--:R3:W4:Y:S02]  /*5b90*/  SYNCS.PHASECHK.TRANS64.TRYWAIT P1, [R3+URZ], R0 ;  /* 0x00000000030075a7 */ /* 0x008724000802017f */
[----:B----4-:R-:W-:Y:S05]  /*5ba0*/  @!P1 NANOSLEEP.SYNCS 0x989680 ;  /* 0x009896800000995d */ /* 0x010fea0003900000 */
[----:B------:R-:W4:Y:S02]  /*5bb0*/  @!P1 SYNCS.PHASECHK.TRANS64 P1, [R3+URZ], R0 ;  /* 0x00000000030095a7 */ /* 0x000f24000802007f */
[----:B----4-:R-:W-:Y:S05]  /*5bc0*/  @!P1 BRA `(.L_x_17) ;  /* 0xfffffffc00f09947 */ /* 0x010fea000383ffff */
[----:B------:R-:W-:Y:S05]  /*5bd0*/  BRA `(.L_x_16) ;  /* 0xffffffb400847947 */ /* 0x000fea000383ffff */
.L_x_22:
[----:B-1----:R-:W-:-:S04]  /*5be0*/  IMAD.U32 R4, RZ, RZ, UR8 ;  /* 0x00000008ff047e24 */ /* 0x002fc8000f8e00ff */
[----:B------:R1:W2:Y:S03]  /*5bf0*/  SYNCS.PHASECHK.TRANS64.TRYWAIT P1, [R4+URZ], R3 ;  /* 0x00000003040075a7 */ /* 0x0002a6000802017f */
[----:B--2---:R-:W-:Y:S05]  /*5c00*/  @!P1 NANOSLEEP.SYNCS 0x989680 ;  /* 0x009896800000995d */ /* 0x004fea0003900000 */
[----:B------:R-:W2:Y:S02]  /*5c10*/  @!P1 SYNCS.PHASECHK.TRANS64 P1, [R4+URZ], R3 ;  /* 0x00000003040095a7 */ /* 0x000ea4000802007f */
[----:B--2---:R-:W-:Y:S05]  /*5c20*/  @!P1 BRA `(.L_x_22) ;  /* 0xfffffffc00ec9947 */ /* 0x004fea000383ffff */
[----:B------:R-:W-:Y:S05]  /*5c30*/  BRA `(.L_x_21) ;  /* 0xffffffb800647947 */ /* 0x000fea000383ffff */
.L_x_99:
[----:B------:R-:W-:Y:S01]  /*5c40*/  BSSY B1, `(.L_x_118) ;  /* 0x0000006000017945 */ /* 0x000fe20003800000 */
[----:B------:R-:W-:-:S07]  /*5c50*/  IMAD.MOV.U32 R15, RZ, RZ, -0x1 ;  /* 0xffffffffff0f7424 */ /* 0x000fce00078e00ff */
[----:B------:R-:W-:Y:S05]  /*5c60*/  WARPSYNC.COLLECTIVE R15, `(.L_x_119) ;  /* 0x000000000f0c7348 */ /* 0x000fea0003c00000 */
[----:B------:R-:W-:Y:S02]  /*5c70*/  ELECT P6, UR62, PT ;  /* 0x00000000003e782f */ /* 0x000fe400038c0000 */
[----:B------:R-:W-:Y:S01]  /*5c80*/  MOV R14, UR62 ;  /* 0x0000003e000e7c02 */ /* 0x000fe20008000f00 */
[----:B------:R-:W-:Y:S10]  /*5c90*/  ENDCOLLECTIVE ;  /* 0x000000000000791b */ /* 0x000ff40003800000 */
.L_x_119:
[----:B------:R-:W-:Y:S05]  /*5ca0*/  BSYNC B1 ;  /* 0x0000000000017941 */ /* 0x000fea0003800000 */
.L_x_118:
[----:B------:R-:W-:Y:S05]  /*5cb0*/  BRA `(.L_x_120) ;  /* 0xfffffff0006c7947 */ /* 0x000fea000383ffff */
.L_x_102:
[----:B0-----:R0:W1:Y:S02]  /*5cc0*/  SYNCS.PHASECHK.TRANS64.TRYWAIT P1, [R14+URZ+0x18], R7 ;  /* 0x000018070e0075a7 */ /* 0x001064000802017f */
[----:B-1----:R-:W-:Y:S05]  /*5cd0*/  @!P1 NANOSLEEP.SYNCS 0x989680 ;  /* 0x009896800000995d */ /* 0x002fea0003900000 */
[----:B------:R-:W1:Y:S02]  /*5ce0*/  @!P1 SYNCS.PHASECHK.TRANS64 P1, [R14+URZ+0x18], R7 ;  /* 0x000018070e0095a7 */ /* 0x000e64000802007f */
[----:B-1----:R-:W-:Y:S05]  /*5cf0*/  @!P1 BRA `(.L_x_102) ;  /* 0xfffffffc00f09947 */ /* 0x002fea000383ffff */
[----:B------:R-:W-:Y:S05]  /*5d00*/  BRA `(.L_x_121) ;  /* 0xfffffff000a07947 */ /* 0x000fea000383ffff */
.L_x_111:
[----:B------:R-:W-:Y:S01]  /*5d10*/  BSSY B0, `(.L_x_122) ;  /* 0x0000006000007945 */ /* 0x000fe20003800000 */
[----:B------:R-:W-:-:S07]  /*5d20*/  IMAD.MOV.U32 R15, RZ, RZ, -0x1 ;  /* 0xffffffffff0f7424 */ /* 0x000fce00078e00ff */
[----:B------:R-:W-:Y:S05]  /*5d30*/  WARPSYNC.COLLECTIVE R15, `(.L_x_123) ;  /* 0x000000000f0c7348 */ /* 0x000fea0003c00000 */
[----:B------:R-:W-:Y:S02]  /*5d40*/  ELECT P6, UR62, PT ;  /* 0x00000000003e782f */ /* 0x000fe400038c0000 */
[----:B------:R-:W-:Y:S01]  /*5d50*/  MOV R14, UR62 ;  /* 0x0000003e000e7c02 */ /* 0x000fe20008000f00 */
[----:B------:R-:W-:Y:S10]  /*5d60*/  ENDCOLLECTIVE ;  /* 0x000000000000791b */ /* 0x000ff40003800000 */
.L_x_123:
[----:B------:R-:W-:Y:S05]  /*5d70*/  BSYNC B0 ;  /* 0x0000000000007941 */ /* 0x000fea0003800000 */
.L_x_122:
[----:B------:R-:W-:Y:S05]  /*5d80*/  BRA `(.L_x_124) ;  /* 0xfffffff800f07947 */ /* 0x000fea000383ffff */
.L_x_115:
[----:B0-----:R0:W1:Y:S02]  /*5d90*/  SYNCS.PHASECHK.TRANS64.TRYWAIT P0, [R7+URZ], R2 ;  /* 0x00000002070075a7 */ /* 0x001064000800017f */
[----:B-1----:R-:W-:Y:S05]  /*5da0*/  @!P0 NANOSLEEP.SYNCS 0x989680 ;  /* 0x009896800000895d */ /* 0x002fea0003900000 */
[----:B------:R-:W1:Y:S02]  /*5db0*/  @!P0 SYNCS.PHASECHK.TRANS64 P0, [R7+URZ], R2 ;  /* 0x00000002070085a7 */ /* 0x000e64000800007f */
[----:B-1----:R-:W-:Y:S05]  /*5dc0*/  @!P0 BRA `(.L_x_115) ;  /* 0xfffffffc00f08947 */ /* 0x002fea000383ffff */
[----:B------:R-:W-:Y:S05]  /*5dd0*/  BRA `(.L_x_125) ;  /* 0xfffffffc00307947 */ /* 0x000fea000383ffff */
.L_x_116:
[----:B0-----:R0:W1:Y:S02]  /*5de0*/  SYNCS.PHASECHK.TRANS64.TRYWAIT P0, [R9+URZ], R4 ;  /* 0x00000004090075a7 */ /* 0x001064000800017f */
[----:B-1----:R-:W-:Y:S05]  /*5df0*/  @!P0 NANOSLEEP.SYNCS 0x989680 ;  /* 0x009896800000895d */ /* 0x002fea0003900000 */
[----:B------:R-:W1:Y:S02]  /*5e00*/  @!P0 SYNCS.PHASECHK.TRANS64 P0, [R9+URZ], R4 ;  /* 0x00000004090085a7 */ /* 0x000e64000800007f */
[----:B-1----:R-:W-:Y:S05]  /*5e10*/  @!P0 BRA `(.L_x_116) ;  /* 0xfffffffc00f08947 */ /* 0x002fea000383ffff */
[----:B------:R-:W-:Y:S05]  /*5e20*/  BRA `(.L_x_126) ;  /* 0xfffffffc00387947 */ /* 0x000fea000383ffff */
.L_x_127:
[----:B------:R-:W-:-:S00]  /*5e30*/  BRA `(.L_x_127) ;  /* 0xfffffffc00fc7947 */ /* 0x000fc0000383ffff */
[----:B------:R-:W-:-:S00]  /*5e40*/  NOP ;  /* 0x0000000000007918 */ /* 0x000fc00000000000 */
        /* <DEDUP_REMOVED lines=11> */
.L_x_128:


//--------------------- .nv.global.init           --------------------------
	.section	.nv.global.init,"aw",@progbits
.nv.global.init:
	.type		$str$22,@object
	.size		$str$22,($str$23 - $str$22)
$str$22:
        /*0000*/ 	.byte	0x6b, 0x5f, 0x74, 0x69, 0x6c, 0x65, 0x5f, 0x63, 0x6f, 0x75, 0x6e, 0x74, 0x20, 0x3e, 0x3d, 0x20
        /*0010*/ 	.byte	0x31, 0x00
	.type		$str$23,@object
	.size		$str$23,(__unnamed_1 - $str$23)
$str$23:
        /*0012*/ 	.byte	0x2f, 0x74, 0x6d, 0x70, 0x2f, 0x63, 0x75, 0x74, 0x6c, 0x61, 0x73, 0x73, 0x5f, 0x73, 0x77, 0x65
        /*0022*/ 	.byte	0x65, 0x70, 0x5f, 0x73, 0x72, 0x63, 0x2f, 0x69, 0x6e, 0x63, 0x6c, 0x75, 0x64, 0x65, 0x2f, 0x63
        /*0032*/ 	.byte	0x75, 0x74, 0x6c, 0x61, 0x73, 0x73, 0x2f, 0x67, 0x65, 0x6d, 0x6d, 0x2f, 0x63, 0x6f, 0x6c, 0x6c
        /*0042*/ 	.byte	0x65, 0x63, 0x74, 0x69, 0x76, 0x65, 0x2f, 0x73, 0x6d, 0x39, 0x30, 0x5f, 0x6d, 0x6d, 0x61, 0x5f
        /*0052*/ 	.byte	0x74, 0x6d, 0x61, 0x5f, 0x67, 0x6d, 0x6d, 0x61, 0x5f, 0x73, 0x73, 0x5f, 0x77, 0x61, 0x72, 0x70
        /*0062*/ 	.byte	0x73, 0x70, 0x65, 0x63, 0x69, 0x61, 0x6c, 0x69, 0x7a, 0x65, 0x64, 0x2e, 0x68, 0x70, 0x70, 0x00
	.type		__unnamed_1,@object
	.size		__unnamed_1,(.L_0 - __unnamed_1)
__unnamed_1:
        /*0072*/ 	.byte	0x76, 0x6f, 0x69, 0x64, 0x20, 0x63, 0x75, 0x74, 0x6c, 0x61, 0x73, 0x73, 0x3a, 0x3a, 0x67, 0x65
        /* <DEDUP_REMOVED lines=176> */
        /*0b82*/ 	.byte	0x3a, 0x3a, 0x69, 0x64, 0x65, 0x6e, 0x74, 0x69, 0x74, 0x79, 0x5d, 0x00
.L_0:


//--------------------- .nv.shared._ZN7cutlass13device_kernelINS_4gemm6kernel13GemmUniversalIN4cute5tupleIJiiiiEEENS1_10collective13CollectiveMmaINS1_34MainloopSm90TmaGmmaWarpSpecializedILi3ENS5_IJNS4_1CILi1EEESB_SB_EEENS1_35KernelTmaWarpSpecializedCooperativeEEENS5_IJNSA_ILi128EEENSA_ILi64EEENSA_ILi32EEEEEENS_10tfloat32_tENS5_IJlSB_lEEESJ_SK_NS4_8TiledMMAINS4_8MMA_AtomIJNS4_4SM904GMMA29MMA_64x64x8_F32TF32TF32_SS_TNILNSO_7ScaleInE1ELSQ_1EEEEEENS4_6LayoutINS5_IJNSA_ILi2EEESB_SB_EEENS5_IJSB_NSA_ILi0EEESW_EEEEENS5_IJNS4_10UnderscoreESZ_SZ_EEEEENS4_13SM90_TMA_LOADENS4_14ComposedLayoutINS4_7SwizzleILi3ELi4ELi3EEENS4_18smem_ptr_flag_bitsILi32EEENST_INS5_IJNSA_ILi8EEESH_EEENS5_IJSH_SB_EEEEEEEvNS4_8identityES12_S1C_vS1D_EENS_8epilogue10collective6detail29Sm90TmaWarpSpecializedAdapterINS1G_15DefaultEpilogueISJ_SK_SK_NS1F_6thread17LinearCombinationISJ_Li1EffLNS1K_9ScaleType4KindE0ELNS_15FloatRoundStyleE2ESJ_EENS1_15EpilogueDefaultEEEEEvvEEEEvNT_6ParamsE --------------------------
	.section	.nv.shared._ZN7cutlass13device_kernelINS_4gemm6kernel13GemmUniversalIN4cute5tupleIJiiiiEEENS1_10collective13CollectiveMmaINS1_34MainloopSm90TmaGmmaWarpSpecializedILi3ENS5_IJNS4_1CILi1EEESB_SB_EEENS1_35KernelTmaWarpSpecializedCooperativeEEENS5_IJNSA_ILi128EEENSA_ILi64EEENSA_ILi32EEEEEENS_10tfloat32_tENS5_IJlSB_lEEESJ_SK_NS4_8TiledMMAINS4_8MMA_AtomIJNS4_4SM904GMMA29MMA_64x64x8_F32TF32TF32_SS_TNILNSO_7ScaleInE1ELSQ_1EEEEEENS4_6LayoutINS5_IJNSA_ILi2EEESB_SB_EEENS5_IJSB_NSA_ILi0EEESW_EEEEENS5_IJNS4_10UnderscoreESZ_SZ_EEEEENS4_13SM90_TMA_LOADENS4_14ComposedLayoutINS4_7SwizzleILi3ELi4ELi3EEENS4_18smem_ptr_flag_bitsILi32EEENST_INS5_IJNSA_ILi8EEESH_EEENS5_IJSH_SB_EEEEEEEvNS4_8identityES12_S1C_vS1D_EENS_8epilogue10collective6detail29Sm90TmaWarpSpecializedAdapterINS1G_15DefaultEpilogueISJ_SK_SK_NS1F_6thread17LinearCombinationISJ_Li1EffLNS1K_9ScaleType4KindE0ELNS_15FloatRoundStyleE2ESJ_EENS1_15EpilogueDefaultEEEEEvvEEEEvNT_6ParamsE,"aw",@nobits
	.sectionflags	@""
	.align	16
	.zero		1024


//--------------------- .nv.shared.reserved.0     --------------------------
	.section	.nv.shared.reserved.0,"aw",@nobits
	.weak		__nv_reservedSMEM_offset_0_alias
	.size		__nv_reservedSMEM_offset_0_alias, 0, 0
	.other		__nv_reservedSMEM_offset_0_alias,@"STO_CUDA_RESERVED_SHARED STV_DEFAULT"
__nv_reservedSMEM_offset_0_alias:
	.zero		0


//--------------------- .nv.global                --------------------------
	.section	.nv.global,"aw",@nobits
.nv.global:
	.type		_ZN40_INTERNAL_75f08d87_4_k_cu_edc9bdfe_281004cute1_E,@object
	.size		_ZN40_INTERNAL_75f08d87_4_k_cu_edc9bdfe_281004cute1_E,(_ZN40_INTERNAL_75f08d87_4_k_cu_edc9bdfe_281004cuda3std3__45__cpo6cbeginE - _ZN40_INTERNAL_75f08d87_4_k_cu_edc9bdfe_281004cute1_E)
_ZN40_INTERNAL_75f08d87_4_k_cu_edc9bdfe_281004cute1_E:
	.zero		1
	.type		_ZN40_INTERNAL_75f08d87_4_k_cu_edc9bdfe_281004cuda3std3__45__cpo6cbeginE,@object
	.size		_ZN40_INTERNAL_75f08d87_4_k_cu_edc9bdfe_281004cuda3std3__45__cpo6cbeginE,(_ZN40_INTERNAL_75f08d87_4_k_cu_edc9bdfe_281004cuda3std3__48in_placeE - _ZN40_INTERNAL_75f08d87_4_k_cu_edc9bdfe_281004cuda3std3__45__cpo6cbeginE)
_ZN40_INTERNAL_75f08d87_4_k_cu_edc9bdfe_281004cuda3std3__45__cpo6cbeginE:
	.zero		1
	.type		_ZN40_INTERNAL_75f08d87_4_k_cu_edc9bdfe_281004cuda3std3__48in_placeE,@object
	.size		_ZN40_INTERNAL_75f08d87_4_k_cu_edc9bdfe_281004cuda3std3__48in_placeE,(_ZN40_INTERNAL_75f08d87_4_k_cu_edc9bdfe_281004cuda3std6ranges3__45__cpo9iter_moveE - _ZN40_INTERNAL_75f08d87_4_k_cu_edc9bdfe_281004cuda3std3__48in_placeE)
_ZN40_INTERNAL_75f08d87_4_k_cu_edc9bdfe_281004cuda3std3__48in_placeE:
	.zero		1
	.type		_ZN40_INTERNAL_75f08d87_4_k_cu_edc9bdfe_281004cuda3std6ranges3__45__cpo9iter_moveE,@object
	.size		_ZN40_INTERNAL_75f08d87_4_k_cu_edc9bdfe_281004cuda3std6ranges3__45__cpo9iter_moveE,(_ZN40_INTERNAL_75f08d87_4_k_cu_edc9bdfe_281004cuda3std3__45__cpo5beginE - _ZN40_INTERNAL_75f08d87_4_k_cu_edc9bdfe_281004cuda3std6ranges3__45__cpo9iter_moveE)
_ZN40_INTERNAL_75f08d87_4_k_cu_edc9bdfe_281004cuda3std6ranges3__45__cpo9iter_moveE:
	.zero		1
	.type		_ZN40_INTERNAL_75f08d87_4_k_cu_edc9bdfe_281004cuda3std3__45__cpo5beginE,@object
	.size		_ZN40_INTERNAL_75f08d87_4_k_cu_edc9bdfe_281004cuda3std3__45__cpo5beginE,(_ZN40_INTERNAL_75f08d87_4_k_cu_edc9bdfe_281004cuda3std3__442_GLOBAL__N__75f08d87_4_k_cu_edc9bdfe_281006ignoreE - _ZN40_INTERNAL_75f08d87_4_k_cu_edc9bdfe_281004cuda3std3__45__cpo5beginE)
_ZN40_INTERNAL_75f08d87_4_k_cu_edc9bdfe_281004cuda3std3__45__cpo5beginE:
	.zero		1
	.type		_ZN40_INTERNAL_75f08d87_4_k_cu_edc9bdfe_281004cuda3std3__442_GLOBAL__N__75f08d87_4_k_cu_edc9bdfe_281006ignoreE,@object
	.size		_ZN40_INTERNAL_75f08d87_4_k_cu_edc9bdfe_281004cuda3std3__442_GLOBAL__N__75f08d87_4_k_cu_edc9bdfe_281006ignoreE,(_ZN40_INTERNAL_75f08d87_4_k_cu_edc9bdfe_281004cute7productE - _ZN40_INTERNAL_75f08d87_4_k_cu_edc9bdfe_281004cuda3std3__442_GLOBAL__N__75f08d87_4_k_cu_edc9bdfe_281006ignoreE)
_ZN40_INTERNAL_75f08d87_4_k_cu_edc9bdfe_281004cuda3std3__442_GLOBAL__N__75f08d87_4_k_cu_edc9bdfe_281006ignoreE:
	.zero		1
	.type		_ZN40_INTERNAL_75f08d87_4_k_cu_edc9bdfe_281004cute7productE,@object
	.size		_ZN40_INTERNAL_75f08d87_4_k_cu_edc9bdfe_281004cute7productE,(_ZN40_INTERNAL_75f08d87_4_k_cu_edc9bdfe_281004cuda3std3__45__cpo3endE - _ZN40_INTERNAL_75f08d87_4_k_cu_edc9bdfe_281004cute7productE)
_ZN40_INTERNAL_75f08d87_4_k_cu_edc9bdfe_281004cute7productE:
	.zero		1
	.type		_ZN40_INTERNAL_75f08d87_4_k_cu_edc9bdfe_281004cuda3std3__45__cpo3endE,@object
	.size		_ZN40_INTERNAL_75f08d87_4_k_cu_edc9bdfe_281004cuda3std3__45__cpo3endE,(_ZN40_INTERNAL_75f08d87_4_k_cu_edc9bdfe_281004cuda3std3__419piecewise_constructE - _ZN40_INTERNAL_75f08d87_4_k_cu_edc9bdfe_281004cuda3std3__45__cpo3endE)
_ZN40_INTERNAL_75f08d87_4_k_cu_edc9bdfe_281004cuda3std3__45__cpo3endE:
	.zero		1
	.type		_ZN40_INTERNAL_75f08d87_4_k_cu_edc9bdfe_281004cuda3std3__419piecewise_constructE,@object
	.size		_ZN40_INTERNAL_75f08d87_4_k_cu_edc9bdfe_281004cuda3std3__419piecewise_constructE,(_ZN40_INTERNAL_75f08d87_4_k_cu_edc9bdfe_281004cuda3std3__45__cpo4cendE - _ZN40_INTERNAL_75f08d87_4_k_cu_edc9bdfe_281004cuda3std3__419piecewise_constructE)
_ZN40_INTERNAL_75f08d87_4_k_cu_edc9bdfe_281004cuda3std3__419piecewise_constructE:
	.zero		1
	.type		_ZN40_INTERNAL_75f08d87_4_k_cu_edc9bdfe_281004cuda3std3__45__cpo4cendE,@object
	.size		_ZN40_INTERNAL_75f08d87_4_k_cu_edc9bdfe_281004cuda3std3__45__cpo4cendE,(_ZN40_INTERNAL_75f08d87_4_k_cu_edc9bdfe_281004cuda3std6ranges3__45__cpo4swapE - _ZN40_INTERNAL_75f08d87_4_k_cu_edc9bdfe_281004cuda3std3__45__cpo4cendE)
_ZN40_INTERNAL_75f08d87_4_k_cu_edc9bdfe_281004cuda3std3__45__cpo4cendE:
	.zero		1
	.type		_ZN40_INTERNAL_75f08d87_4_k_cu_edc9bdfe_281004cuda3std6ranges3__45__cpo4swapE,@object
	.size		_ZN40_INTERNAL_75f08d87_4_k_cu_edc9bdfe_281004cuda3std6ranges3__45__cpo4swapE,(.L_8 - _ZN40_INTERNAL_75f08d87_4_k_cu_edc9bdfe_281004cuda3std6ranges3__45__cpo4swapE)
_ZN40_INTERNAL_75f08d87_4_k_cu_edc9bdfe_281004cuda3std6ranges3__45__cpo4swapE:
	.zero		1
.L_8:


//--------------------- .nv.constant0._ZN7cutlass13device_kernelINS_4gemm6kernel13GemmUniversalIN4cute5tupleIJiiiiEEENS1_10collective13CollectiveMmaINS1_34MainloopSm90TmaGmmaWarpSpecializedILi3ENS5_IJNS4_1CILi1EEESB_SB_EEENS1_35KernelTmaWarpSpecializedCooperativeEEENS5_IJNSA_ILi128EEENSA_ILi64EEENSA_ILi32EEEEEENS_10tfloat32_tENS5_IJlSB_lEEESJ_SK_NS4_8TiledMMAINS4_8MMA_AtomIJNS4_4SM904GMMA29MMA_64x64x8_F32TF32TF32_SS_TNILNSO_7ScaleInE1ELSQ_1EEEEEENS4_6LayoutINS5_IJNSA_ILi2EEESB_SB_EEENS5_IJSB_NSA_ILi0EEESW_EEEEENS5_IJNS4_10UnderscoreESZ_SZ_EEEEENS4_13SM90_TMA_LOADENS4_14ComposedLayoutINS4_7SwizzleILi3ELi4ELi3EEENS4_18smem_ptr_flag_bitsILi32EEENST_INS5_IJNSA_ILi8EEESH_EEENS5_IJSH_SB_EEEEEEEvNS4_8identityES12_S1C_vS1D_EENS_8epilogue10collective6detail29Sm90TmaWarpSpecializedAdapterINS1G_15DefaultEpilogueISJ_SK_SK_NS1F_6thread17LinearCombinationISJ_Li1EffLNS1K_9ScaleType4KindE0ELNS_15FloatRoundStyleE2ESJ_EENS1_15EpilogueDefaultEEEEEvvEEEEvNT_6ParamsE --------------------------
	.section	.nv.constant0._ZN7cutlass13device_kernelINS_4gemm6kernel13GemmUniversalIN4cute5tupleIJiiiiEEENS1_10collective13CollectiveMmaINS1_34MainloopSm90TmaGmmaWarpSpecializedILi3ENS5_IJNS4_1CILi1EEESB_SB_EEENS1_35KernelTmaWarpSpecializedCooperativeEEENS5_IJNSA_ILi128EEENSA_ILi64EEENSA_ILi32EEEEEENS_10tfloat32_tENS5_IJlSB_lEEESJ_SK_NS4_8TiledMMAINS4_8MMA_AtomIJNS4_4SM904GMMA29MMA_64x64x8_F32TF32TF32_SS_TNILNSO_7ScaleInE1ELSQ_1EEEEEENS4_6LayoutINS5_IJNSA_ILi2EEESB_SB_EEENS5_IJSB_NSA_ILi0EEESW_EEEEENS5_IJNS4_10UnderscoreESZ_SZ_EEEEENS4_13SM90_TMA_LOADENS4_14ComposedLayoutINS4_7SwizzleILi3ELi4ELi3EEENS4_18smem_ptr_flag_bitsILi32EEENST_INS5_IJNSA_ILi8EEESH_EEENS5_IJSH_SB_EEEEEEEvNS4_8identityES12_S1C_vS1D_EENS_8epilogue10collective6detail29Sm90TmaWarpSpecializedAdapterINS1G_15DefaultEpilogueISJ_SK_SK_NS1F_6thread17LinearCombinationISJ_Li1EffLNS1K_9ScaleType4KindE0ELNS_15FloatRoundStyleE2ESJ_EENS1_15EpilogueDefaultEEEEEvvEEEEvNT_6ParamsE,"a",@progbits
	.sectionflags	@""
	.align	4
.nv.constant0._ZN7cutlass13device_kernelINS_4gemm6kernel13GemmUniversalIN4cute5tupleIJiiiiEEENS1_10collective13CollectiveMmaINS1_34MainloopSm90TmaGmmaWarpSpecializedILi3ENS5_IJNS4_1CILi1EEESB_SB_EEENS1_35KernelTmaWarpSpecializedCooperativeEEENS5_IJNSA_ILi128EEENSA_ILi64EEENSA_ILi32EEEEEENS_10tfloat32_tENS5_IJlSB_lEEESJ_SK_NS4_8TiledMMAINS4_8MMA_AtomIJNS4_4SM904GMMA29MMA_64x64x8_F32TF32TF32_SS_TNILNSO_7ScaleInE1ELSQ_1EEEEEENS4_6LayoutINS5_IJNSA_ILi2EEESB_SB_EEENS5_IJSB_NSA_ILi0EEESW_EEEEENS5_IJNS4_10UnderscoreESZ_SZ_EEEEENS4_13SM90_TMA_LOADENS4_14ComposedLayoutINS4_7SwizzleILi3ELi4ELi3EEENS4_18smem_ptr_flag_bitsILi32EEENST_INS5_IJNSA_ILi8EEESH_EEENS5_IJSH_SB_EEEEEEEvNS4_8identityES12_S1C_vS1D_EENS_8epilogue10collective6detail29Sm90TmaWarpSpecializedAdapterINS1G_15DefaultEpilogueISJ_SK_SK_NS1F_6thread17LinearCombinationISJ_Li1EffLNS1K_9ScaleType4KindE0ELNS_15FloatRoundStyleE2ESJ_EENS1_15EpilogueDefaultEEEEEvvEEEEvNT_6ParamsE:
	.zero		1664


//--------------------- SYMBOLS --------------------------

	.type		.nv.reservedSmem.offset0,@object
	.size		.nv.reservedSmem.offset0,0x4
	.type		__assertfail,@function
